//
// Generated by NVIDIA NVVM Compiler
//
// Compiler Build ID: CL-36424714
// Cuda compilation tools, release 13.0, V13.0.88
// Based on NVVM 20.0.0
//

.version 9.0
.target sm_100
.address_size 64

	// .globl	_Z14multiplyDigitsPcS_Pi

.visible .entry _Z14multiplyDigitsPcS_Pi(
	.param .u64 .ptr .align 1 _Z14multiplyDigitsPcS_Pi_param_0,
	.param .u64 .ptr .align 1 _Z14multiplyDigitsPcS_Pi_param_1,
	.param .u64 .ptr .align 1 _Z14multiplyDigitsPcS_Pi_param_2
)
{
	.reg .b32 	%r<13>;
	.reg .b64 	%rd<13>;

	ld.param.u64 	%rd1, [_Z14multiplyDigitsPcS_Pi_param_0];
	ld.param.u64 	%rd2, [_Z14multiplyDigitsPcS_Pi_param_1];
	ld.param.u64 	%rd3, [_Z14multiplyDigitsPcS_Pi_param_2];
	cvta.to.global.u64 	%rd4, %rd3;
	cvta.to.global.u64 	%rd5, %rd1;
	cvta.to.global.u64 	%rd6, %rd2;
	mov.u32 	%r1, %tid.y;
	mov.u32 	%r2, %tid.x;
	mov.u32 	%r3, %ntid.x;
	mov.u32 	%r4, %ntid.y;
	add.s32 	%r5, %r3, %r4;
	cvt.u64.u32 	%rd7, %r1;
	add.s64 	%rd8, %rd6, %rd7;
	ld.global.s8 	%r6, [%rd8];
	add.s32 	%r7, %r6, -48;
	cvt.u64.u32 	%rd9, %r2;
	add.s64 	%rd10, %rd5, %rd9;
	ld.global.s8 	%r8, [%rd10];
	add.s32 	%r9, %r8, -48;
	mul.lo.s32 	%r10, %r9, %r7;
	add.s32 	%r11, %r2, %r1;
	mad.lo.s32 	%r12, %r5, %r1, %r11;
	mul.wide.u32 	%rd11, %r12, 4;
	add.s64 	%rd12, %rd4, %rd11;
	st.global.u32 	[%rd12+4], %r10;
	ret;

}
	// .globl	_Z16propagateCarriesPii
.visible .entry _Z16propagateCarriesPii(
	.param .u64 .ptr .align 1 _Z16propagateCarriesPii_param_0,
	.param .u32 _Z16propagateCarriesPii_param_1
)
{
	.reg .pred 	%p<10>;
	.reg .b32 	%r<158>;
	.reg .b64 	%rd<27>;

	ld.param.u64 	%rd5, [_Z16propagateCarriesPii_param_0];
	ld.param.u32 	%r25, [_Z16propagateCarriesPii_param_1];
	cvta.to.global.u64 	%rd1, %rd5;
	mov.u32 	%r1, %tid.x;
	mul.lo.s32 	%r2, %r25, %r1;
	setp.lt.s32 	%p1, %r25, 1;
	@%p1 bra 	$L__BB1_12;
	and.b32  	%r3, %r25, 7;
	setp.lt.u32 	%p2, %r25, 8;
	mov.b32 	%r153, 0;
	mov.u32 	%r152, %r25;
	@%p2 bra 	$L__BB1_4;
	add.s64 	%rd2, %rd1, -32;
	cvt.s64.s32 	%rd3, %r2;
	and.b32  	%r28, %r25, 2147483640;
	neg.s32 	%r149, %r28;
	add.s64 	%rd4, %rd1, -12;
	mad.lo.s32 	%r29, %r25, %r1, %r25;
	add.s32 	%r148, %r29, -1;
	mov.b32 	%r153, 0;
	mov.u32 	%r152, %r25;
$L__BB1_3:
	.pragma "nounroll";
	cvt.s64.s32 	%rd6, %r152;
	add.s64 	%rd7, %rd3, %rd6;
	shl.b64 	%rd8, %rd7, 2;
	add.s64 	%rd9, %rd2, %rd8;
	mul.wide.s32 	%rd10, %r148, 4;
	add.s64 	%rd11, %rd4, %rd10;
	ld.global.u32 	%r30, [%rd11+12];
	add.s32 	%r31, %r30, %r153;
	mul.hi.s32 	%r32, %r31, 1717986919;
	shr.u32 	%r33, %r32, 31;
	shr.s32 	%r34, %r32, 2;
	add.s32 	%r35, %r34, %r33;
	mul.lo.s32 	%r36, %r35, 10;
	sub.s32 	%r37, %r31, %r36;
	st.global.u32 	[%rd11+12], %r37;
	ld.global.u32 	%r38, [%rd11+8];
	add.s32 	%r39, %r38, %r35;
	mul.hi.s32 	%r40, %r39, 1717986919;
	shr.u32 	%r41, %r40, 31;
	shr.s32 	%r42, %r40, 2;
	add.s32 	%r43, %r42, %r41;
	mul.lo.s32 	%r44, %r43, 10;
	sub.s32 	%r45, %r39, %r44;
	st.global.u32 	[%rd11+8], %r45;
	ld.global.u32 	%r46, [%rd11+4];
	add.s32 	%r47, %r46, %r43;
	mul.hi.s32 	%r48, %r47, 1717986919;
	shr.u32 	%r49, %r48, 31;
	shr.s32 	%r50, %r48, 2;
	add.s32 	%r51, %r50, %r49;
	mul.lo.s32 	%r52, %r51, 10;
	sub.s32 	%r53, %r47, %r52;
	st.global.u32 	[%rd11+4], %r53;
	ld.global.u32 	%r54, [%rd11];
	add.s32 	%r55, %r54, %r51;
	mul.hi.s32 	%r56, %r55, 1717986919;
	shr.u32 	%r57, %r56, 31;
	shr.s32 	%r58, %r56, 2;
	add.s32 	%r59, %r58, %r57;
	mul.lo.s32 	%r60, %r59, 10;
	sub.s32 	%r61, %r55, %r60;
	st.global.u32 	[%rd11], %r61;
	ld.global.u32 	%r62, [%rd11+-4];
	add.s32 	%r63, %r62, %r59;
	mul.hi.s32 	%r64, %r63, 1717986919;
	shr.u32 	%r65, %r64, 31;
	shr.s32 	%r66, %r64, 2;
	add.s32 	%r67, %r66, %r65;
	mul.lo.s32 	%r68, %r67, 10;
	sub.s32 	%r69, %r63, %r68;
	st.global.u32 	[%rd11+-4], %r69;
	ld.global.u32 	%r70, [%rd11+-8];
	add.s32 	%r71, %r70, %r67;
	mul.hi.s32 	%r72, %r71, 1717986919;
	shr.u32 	%r73, %r72, 31;
	shr.s32 	%r74, %r72, 2;
	add.s32 	%r75, %r74, %r73;
	mul.lo.s32 	%r76, %r75, 10;
	sub.s32 	%r77, %r71, %r76;
	st.global.u32 	[%rd11+-8], %r77;
	ld.global.u32 	%r78, [%rd11+-12];
	add.s32 	%r79, %r78, %r75;
	mul.hi.s32 	%r80, %r79, 1717986919;
	shr.u32 	%r81, %r80, 31;
	shr.s32 	%r82, %r80, 2;
	add.s32 	%r83, %r82, %r81;
	mul.lo.s32 	%r84, %r83, 10;
	sub.s32 	%r85, %r79, %r84;
	st.global.u32 	[%rd11+-12], %r85;
	add.s32 	%r152, %r152, -8;
	ld.global.u32 	%r86, [%rd9];
	add.s32 	%r87, %r86, %r83;
	mul.hi.s32 	%r88, %r87, 1717986919;
	shr.u32 	%r89, %r88, 31;
	shr.s32 	%r90, %r88, 2;
	add.s32 	%r153, %r90, %r89;
	mul.lo.s32 	%r91, %r153, 10;
	sub.s32 	%r92, %r87, %r91;
	st.global.u32 	[%rd9], %r92;
	add.s32 	%r149, %r149, 8;
	add.s32 	%r148, %r148, -8;
	setp.ne.s32 	%p3, %r149, 0;
	@%p3 bra 	$L__BB1_3;
$L__BB1_4:
	setp.eq.s32 	%p4, %r3, 0;
	@%p4 bra 	$L__BB1_12;
	and.b32  	%r16, %r25, 3;
	setp.lt.u32 	%p5, %r3, 4;
	@%p5 bra 	$L__BB1_7;
	cvt.s64.s32 	%rd12, %r2;
	cvt.s64.s32 	%rd13, %r152;
	add.s64 	%rd14, %rd13, %rd12;
	shl.b64 	%rd15, %rd14, 2;
	add.s64 	%rd16, %rd1, %rd15;
	ld.global.u32 	%r93, [%rd16+-4];
	add.s32 	%r94, %r93, %r153;
	mul.hi.s32 	%r95, %r94, 1717986919;
	shr.u32 	%r96, %r95, 31;
	shr.s32 	%r97, %r95, 2;
	add.s32 	%r98, %r97, %r96;
	mul.lo.s32 	%r99, %r98, 10;
	sub.s32 	%r100, %r94, %r99;
	st.global.u32 	[%rd16+-4], %r100;
	ld.global.u32 	%r101, [%rd16+-8];
	add.s32 	%r102, %r101, %r98;
	mul.hi.s32 	%r103, %r102, 1717986919;
	shr.u32 	%r104, %r103, 31;
	shr.s32 	%r105, %r103, 2;
	add.s32 	%r106, %r105, %r104;
	mul.lo.s32 	%r107, %r106, 10;
	sub.s32 	%r108, %r102, %r107;
	st.global.u32 	[%rd16+-8], %r108;
	ld.global.u32 	%r109, [%rd16+-12];
	add.s32 	%r110, %r109, %r106;
	mul.hi.s32 	%r111, %r110, 1717986919;
	shr.u32 	%r112, %r111, 31;
	shr.s32 	%r113, %r111, 2;
	add.s32 	%r114, %r113, %r112;
	mul.lo.s32 	%r115, %r114, 10;
	sub.s32 	%r116, %r110, %r115;
	st.global.u32 	[%rd16+-12], %r116;
	add.s32 	%r152, %r152, -4;
	ld.global.u32 	%r117, [%rd16+-16];
	add.s32 	%r118, %r117, %r114;
	mul.hi.s32 	%r119, %r118, 1717986919;
	shr.u32 	%r120, %r119, 31;
	shr.s32 	%r121, %r119, 2;
	add.s32 	%r153, %r121, %r120;
	mul.lo.s32 	%r122, %r153, 10;
	sub.s32 	%r123, %r118, %r122;
	st.global.u32 	[%rd16+-16], %r123;
$L__BB1_7:
	setp.eq.s32 	%p6, %r16, 0;
	@%p6 bra 	$L__BB1_12;
	setp.eq.s32 	%p7, %r16, 1;
	@%p7 bra 	$L__BB1_10;
	cvt.s64.s32 	%rd17, %r2;
	cvt.s64.s32 	%rd18, %r152;
	add.s64 	%rd19, %rd18, %rd17;
	shl.b64 	%rd20, %rd19, 2;
	add.s64 	%rd21, %rd1, %rd20;
	ld.global.u32 	%r124, [%rd21+-4];
	add.s32 	%r125, %r124, %r153;
	mul.hi.s32 	%r126, %r125, 1717986919;
	shr.u32 	%r127, %r126, 31;
	shr.s32 	%r128, %r126, 2;
	add.s32 	%r129, %r128, %r127;
	mul.lo.s32 	%r130, %r129, 10;
	sub.s32 	%r131, %r125, %r130;
	st.global.u32 	[%rd21+-4], %r131;
	add.s32 	%r152, %r152, -2;
	ld.global.u32 	%r132, [%rd21+-8];
	add.s32 	%r133, %r132, %r129;
	mul.hi.s32 	%r134, %r133, 1717986919;
	shr.u32 	%r135, %r134, 31;
	shr.s32 	%r136, %r134, 2;
	add.s32 	%r153, %r136, %r135;
	mul.lo.s32 	%r137, %r153, 10;
	sub.s32 	%r138, %r133, %r137;
	st.global.u32 	[%rd21+-8], %r138;
$L__BB1_10:
	and.b32  	%r139, %r25, 1;
	setp.eq.b32 	%p8, %r139, 1;
	not.pred 	%p9, %p8;
	@%p9 bra 	$L__BB1_12;
	cvt.s64.s32 	%rd22, %r2;
	cvt.s64.s32 	%rd23, %r152;
	add.s64 	%rd24, %rd23, %rd22;
	shl.b64 	%rd25, %rd24, 2;
	add.s64 	%rd26, %rd1, %rd25;
	ld.global.u32 	%r140, [%rd26+-4];
	add.s32 	%r141, %r140, %r153;
	mul.hi.s32 	%r142, %r141, 1717986919;
	shr.u32 	%r143, %r142, 31;
	shr.s32 	%r144, %r142, 2;
	add.s32 	%r145, %r144, %r143;
	mul.lo.s32 	%r146, %r145, 10;
	sub.s32 	%r147, %r141, %r146;
	st.global.u32 	[%rd26+-4], %r147;
$L__BB1_12:
	ret;

}
	// .globl	_Z7sumColsPiS_ii
.visible .entry _Z7sumColsPiS_ii(
	.param .u64 .ptr .align 1 _Z7sumColsPiS_ii_param_0,
	.param .u64 .ptr .align 1 _Z7sumColsPiS_ii_param_1,
	.param .u32 _Z7sumColsPiS_ii_param_2,
	.param .u32 _Z7sumColsPiS_ii_param_3
)
{
	.reg .pred 	%p<10>;
	.reg .b32 	%r<190>;
	.reg .b64 	%rd<65>;

	ld.param.u64 	%rd3, [_Z7sumColsPiS_ii_param_0];
	ld.param.u64 	%rd2, [_Z7sumColsPiS_ii_param_1];
	ld.param.u32 	%r81, [_Z7sumColsPiS_ii_param_2];
	ld.param.u32 	%r82, [_Z7sumColsPiS_ii_param_3];
	cvta.to.global.u64 	%rd1, %rd3;
	setp.lt.s32 	%p1, %r81, 1;
	mov.b32 	%r189, 0;
	@%p1 bra 	$L__BB2_13;
	mov.u32 	%r1, %tid.x;
	and.b32  	%r2, %r81, 15;
	setp.lt.u32 	%p2, %r81, 16;
	mov.b32 	%r181, 0;
	mov.u32 	%r189, %r181;
	@%p2 bra 	$L__BB2_4;
	and.b32  	%r181, %r81, 2147483632;
	neg.s32 	%r175, %r181;
	add.s32 	%r174, %r1, %r82;
	shl.b32 	%r6, %r82, 4;
	shl.b32 	%r87, %r82, 1;
	add.s32 	%r173, %r1, %r87;
	mad.lo.s32 	%r172, %r82, 3, %r1;
	shl.b32 	%r88, %r82, 2;
	add.s32 	%r171, %r1, %r88;
	mad.lo.s32 	%r170, %r82, 5, %r1;
	mad.lo.s32 	%r169, %r82, 6, %r1;
	mad.lo.s32 	%r168, %r82, 7, %r1;
	shl.b32 	%r89, %r82, 3;
	add.s32 	%r167, %r1, %r89;
	mad.lo.s32 	%r166, %r82, 9, %r1;
	mad.lo.s32 	%r165, %r82, 10, %r1;
	mad.lo.s32 	%r164, %r82, 11, %r1;
	mad.lo.s32 	%r163, %r82, 12, %r1;
	mad.lo.s32 	%r162, %r82, 13, %r1;
	mad.lo.s32 	%r161, %r82, 14, %r1;
	mad.lo.s32 	%r160, %r82, 15, %r1;
	mov.b32 	%r189, 0;
	mov.u32 	%r159, %r1;
$L__BB2_3:
	.pragma "nounroll";
	mul.wide.u32 	%rd4, %r159, 4;
	add.s64 	%rd5, %rd1, %rd4;
	ld.global.u32 	%r90, [%rd5];
	add.s32 	%r91, %r90, %r189;
	mul.wide.u32 	%rd6, %r174, 4;
	add.s64 	%rd7, %rd1, %rd6;
	ld.global.u32 	%r92, [%rd7];
	add.s32 	%r93, %r92, %r91;
	mul.wide.u32 	%rd8, %r173, 4;
	add.s64 	%rd9, %rd1, %rd8;
	ld.global.u32 	%r94, [%rd9];
	add.s32 	%r95, %r94, %r93;
	mul.wide.u32 	%rd10, %r172, 4;
	add.s64 	%rd11, %rd1, %rd10;
	ld.global.u32 	%r96, [%rd11];
	add.s32 	%r97, %r96, %r95;
	mul.wide.u32 	%rd12, %r171, 4;
	add.s64 	%rd13, %rd1, %rd12;
	ld.global.u32 	%r98, [%rd13];
	add.s32 	%r99, %r98, %r97;
	mul.wide.u32 	%rd14, %r170, 4;
	add.s64 	%rd15, %rd1, %rd14;
	ld.global.u32 	%r100, [%rd15];
	add.s32 	%r101, %r100, %r99;
	mul.wide.u32 	%rd16, %r169, 4;
	add.s64 	%rd17, %rd1, %rd16;
	ld.global.u32 	%r102, [%rd17];
	add.s32 	%r103, %r102, %r101;
	mul.wide.u32 	%rd18, %r168, 4;
	add.s64 	%rd19, %rd1, %rd18;
	ld.global.u32 	%r104, [%rd19];
	add.s32 	%r105, %r104, %r103;
	mul.wide.u32 	%rd20, %r167, 4;
	add.s64 	%rd21, %rd1, %rd20;
	ld.global.u32 	%r106, [%rd21];
	add.s32 	%r107, %r106, %r105;
	mul.wide.u32 	%rd22, %r166, 4;
	add.s64 	%rd23, %rd1, %rd22;
	ld.global.u32 	%r108, [%rd23];
	add.s32 	%r109, %r108, %r107;
	mul.wide.u32 	%rd24, %r165, 4;
	add.s64 	%rd25, %rd1, %rd24;
	ld.global.u32 	%r110, [%rd25];
	add.s32 	%r111, %r110, %r109;
	mul.wide.u32 	%rd26, %r164, 4;
	add.s64 	%rd27, %rd1, %rd26;
	ld.global.u32 	%r112, [%rd27];
	add.s32 	%r113, %r112, %r111;
	mul.wide.u32 	%rd28, %r163, 4;
	add.s64 	%rd29, %rd1, %rd28;
	ld.global.u32 	%r114, [%rd29];
	add.s32 	%r115, %r114, %r113;
	mul.wide.u32 	%rd30, %r162, 4;
	add.s64 	%rd31, %rd1, %rd30;
	ld.global.u32 	%r116, [%rd31];
	add.s32 	%r117, %r116, %r115;
	mul.wide.u32 	%rd32, %r161, 4;
	add.s64 	%rd33, %rd1, %rd32;
	ld.global.u32 	%r118, [%rd33];
	add.s32 	%r119, %r118, %r117;
	mul.wide.u32 	%rd34, %r160, 4;
	add.s64 	%rd35, %rd1, %rd34;
	ld.global.u32 	%r120, [%rd35];
	add.s32 	%r189, %r120, %r119;
	add.s32 	%r175, %r175, 16;
	add.s32 	%r174, %r174, %r6;
	add.s32 	%r173, %r173, %r6;
	add.s32 	%r172, %r172, %r6;
	add.s32 	%r171, %r171, %r6;
	add.s32 	%r170, %r170, %r6;
	add.s32 	%r169, %r169, %r6;
	add.s32 	%r168, %r168, %r6;
	add.s32 	%r167, %r167, %r6;
	add.s32 	%r166, %r166, %r6;
	add.s32 	%r165, %r165, %r6;
	add.s32 	%r164, %r164, %r6;
	add.s32 	%r163, %r163, %r6;
	add.s32 	%r162, %r162, %r6;
	add.s32 	%r161, %r161, %r6;
	add.s32 	%r160, %r160, %r6;
	add.s32 	%r159, %r159, %r6;
	setp.ne.s32 	%p3, %r175, 0;
	@%p3 bra 	$L__BB2_3;
$L__BB2_4:
	setp.eq.s32 	%p4, %r2, 0;
	@%p4 bra 	$L__BB2_13;
	and.b32  	%r60, %r81, 7;
	setp.lt.u32 	%p5, %r2, 8;
	@%p5 bra 	$L__BB2_7;
	mad.lo.s32 	%r122, %r181, %r82, %r1;
	mul.wide.u32 	%rd36, %r122, 4;
	add.s64 	%rd37, %rd1, %rd36;
	ld.global.u32 	%r123, [%rd37];
	add.s32 	%r124, %r123, %r189;
	add.s32 	%r125, %r122, %r82;
	mul.wide.u32 	%rd38, %r125, 4;
	add.s64 	%rd39, %rd1, %rd38;
	ld.global.u32 	%r126, [%rd39];
	add.s32 	%r127, %r126, %r124;
	add.s32 	%r128, %r125, %r82;
	mul.wide.u32 	%rd40, %r128, 4;
	add.s64 	%rd41, %rd1, %rd40;
	ld.global.u32 	%r129, [%rd41];
	add.s32 	%r130, %r129, %r127;
	add.s32 	%r131, %r128, %r82;
	mul.wide.u32 	%rd42, %r131, 4;
	add.s64 	%rd43, %rd1, %rd42;
	ld.global.u32 	%r132, [%rd43];
	add.s32 	%r133, %r132, %r130;
	add.s32 	%r134, %r131, %r82;
	mul.wide.u32 	%rd44, %r134, 4;
	add.s64 	%rd45, %rd1, %rd44;
	ld.global.u32 	%r135, [%rd45];
	add.s32 	%r136, %r135, %r133;
	add.s32 	%r137, %r134, %r82;
	mul.wide.u32 	%rd46, %r137, 4;
	add.s64 	%rd47, %rd1, %rd46;
	ld.global.u32 	%r138, [%rd47];
	add.s32 	%r139, %r138, %r136;
	add.s32 	%r140, %r137, %r82;
	mul.wide.u32 	%rd48, %r140, 4;
	add.s64 	%rd49, %rd1, %rd48;
	ld.global.u32 	%r141, [%rd49];
	add.s32 	%r142, %r141, %r139;
	add.s32 	%r143, %r140, %r82;
	mul.wide.u32 	%rd50, %r143, 4;
	add.s64 	%rd51, %rd1, %rd50;
	ld.global.u32 	%r144, [%rd51];
	add.s32 	%r189, %r144, %r142;
	add.s32 	%r181, %r181, 8;
$L__BB2_7:
	setp.eq.s32 	%p6, %r60, 0;
	@%p6 bra 	$L__BB2_13;
	and.b32  	%r66, %r81, 3;
	setp.lt.u32 	%p7, %r60, 4;
	@%p7 bra 	$L__BB2_10;
	mad.lo.s32 	%r146, %r181, %r82, %r1;
	mul.wide.u32 	%rd52, %r146, 4;
	add.s64 	%rd53, %rd1, %rd52;
	ld.global.u32 	%r147, [%rd53];
	add.s32 	%r148, %r147, %r189;
	add.s32 	%r149, %r146, %r82;
	mul.wide.u32 	%rd54, %r149, 4;
	add.s64 	%rd55, %rd1, %rd54;
	ld.global.u32 	%r150, [%rd55];
	add.s32 	%r151, %r150, %r148;
	add.s32 	%r152, %r149, %r82;
	mul.wide.u32 	%rd56, %r152, 4;
	add.s64 	%rd57, %rd1, %rd56;
	ld.global.u32 	%r153, [%rd57];
	add.s32 	%r154, %r153, %r151;
	add.s32 	%r155, %r152, %r82;
	mul.wide.u32 	%rd58, %r155, 4;
	add.s64 	%rd59, %rd1, %rd58;
	ld.global.u32 	%r156, [%rd59];
	add.s32 	%r189, %r156, %r154;
	add.s32 	%r181, %r181, 4;
$L__BB2_10:
	setp.eq.s32 	%p8, %r66, 0;
	@%p8 bra 	$L__BB2_13;
	mad.lo.s32 	%r187, %r181, %r82, %r1;
	neg.s32 	%r186, %r66;
$L__BB2_12:
	.pragma "nounroll";
	mul.wide.u32 	%rd60, %r187, 4;
	add.s64 	%rd61, %rd1, %rd60;
	ld.global.u32 	%r157, [%rd61];
	add.s32 	%r189, %r157, %r189;
	add.s32 	%r187, %r187, %r82;
	add.s32 	%r186, %r186, 1;
	setp.ne.s32 	%p9, %r186, 0;
	@%p9 bra 	$L__BB2_12;
$L__BB2_13:
	cvta.to.global.u64 	%rd62, %rd2;
	mov.u32 	%r158, %tid.x;
	mul.wide.u32 	%rd63, %r158, 4;
	add.s64 	%rd64, %rd62, %rd63;
	st.global.u32 	[%rd64], %r189;
	ret;

}


// ===== COMPILED SASS (sm_100) =====

	.target	sm_100

	.elftype	@"ET_EXEC"


//--------------------- .note.nv.tkinfo           --------------------------
	.section	.note.nv.tkinfo,"",@"SHT_NOTE"
	.sectionflags	@"SHF_NOTE_NV_TKINFO"
	.tkinfo
        /*0018*/ 	.word	0x00000002
        /*0030*/ 	.string	""
        /*0030*/ 	.string	"ptxas"
        /*0030*/ 	.string	"Cuda compilation tools, release 13.0, V13.0.88"
        /*0030*/ 	.string	"Build cuda_13.0.r13.0/compiler.36424714_0"
        /*0030*/ 	.string	"-arch sm_100 -m 64 "



//--------------------- .note.nv.cuinfo           --------------------------
	.section	.note.nv.cuinfo,"",@"SHT_NOTE"
	.sectionflags	@"SHF_NOTE_NV_CUINFO"
        /*0018*/ 	.short	0x0002
        /*001a*/ 	.short	0x0064
        /*001c*/ 	.short	0x0082
	.zero		2


//--------------------- .nv.info                  --------------------------
	.section	.nv.info,"",@"SHT_CUDA_INFO"
	.align	4


	//----- nvinfo : EIATTR_REGCOUNT
	.align		4
        /*0000*/ 	.byte	0x04, 0x2f
        /*0002*/ 	.short	(.L_1 - .L_0)
	.align		4
.L_0:
        /*0004*/ 	.word	index@(_Z14multiplyDigitsPcS_Pi)
        /*0008*/ 	.word	0x0000000e


	//----- nvinfo : EIATTR_FRAME_SIZE
	.align		4
.L_1:
        /*000c*/ 	.byte	0x04, 0x11
        /*000e*/ 	.short	(.L_3 - .L_2)
	.align		4
.L_2:
        /*0010*/ 	.word	index@(_Z14multiplyDigitsPcS_Pi)
        /*0014*/ 	.word	0x00000000


	//----- nvinfo : EIATTR_REGCOUNT
	.align		4
.L_3:
        /*0018*/ 	.byte	0x04, 0x2f
        /*001a*/ 	.short	(.L_5 - .L_4)
	.align		4
.L_4:
        /*001c*/ 	.word	index@(_Z16propagateCarriesPii)
        /*0020*/ 	.word	0x0000001e


	//----- nvinfo : EIATTR_FRAME_SIZE
	.align		4
.L_5:
        /*0024*/ 	.byte	0x04, 0x11
        /*0026*/ 	.short	(.L_7 - .L_6)
	.align		4
.L_6:
        /*0028*/ 	.word	index@(_Z16propagateCarriesPii)
        /*002c*/ 	.word	0x00000000


	//----- nvinfo : EIATTR_REGCOUNT
	.align		4
.L_7:
        /*0030*/ 	.byte	0x04, 0x2f
        /*0032*/ 	.short	(.L_9 - .L_8)
	.align		4
.L_8:
        /*0034*/ 	.word	index@(_Z7sumColsPiS_ii)
        /*0038*/ 	.word	0x00000020


	//----- nvinfo : EIATTR_FRAME_SIZE
	.align		4
.L_9:
        /*003c*/ 	.byte	0x04, 0x11
        /*003e*/ 	.short	(.L_11 - .L_10)
	.align		4
.L_10:
        /*0040*/ 	.word	index@(_Z7sumColsPiS_ii)
        /*0044*/ 	.word	0x00000000


	//----- nvinfo : EIATTR_MIN_STACK_SIZE
	.align		4
.L_11:
        /*0048*/ 	.byte	0x04, 0x12
        /*004a*/ 	.short	(.L_13 - .L_12)
	.align		4
.L_12:
        /*004c*/ 	.word	index@(_Z7sumColsPiS_ii)
        /*0050*/ 	.word	0x00000000


	//----- nvinfo : EIATTR_MIN_STACK_SIZE
	.align		4
.L_13:
        /*0054*/ 	.byte	0x04, 0x12
        /*0056*/ 	.short	(.L_15 - .L_14)
	.align		4
.L_14:
        /*0058*/ 	.word	index@(_Z16propagateCarriesPii)
        /*005c*/ 	.word	0x00000000


	//----- nvinfo : EIATTR_MIN_STACK_SIZE
	.align		4
.L_15:
        /*0060*/ 	.byte	0x04, 0x12
        /*0062*/ 	.short	(.L_17 - .L_16)
	.align		4
.L_16:
        /*0064*/ 	.word	index@(_Z14multiplyDigitsPcS_Pi)
        /*0068*/ 	.word	0x00000000
.L_17:


//--------------------- .nv.compat                --------------------------
	.section	.nv.compat,"",@"SHT_CUDA_COMPAT_INFO"
	.align	4
        /*0000*/ 	.byte	0x02, 0x09, 0x00, 0x00, 0x02, 0x02, 0x01, 0x00, 0x02, 0x05, 0x05, 0x00, 0x03, 0x07, 0x01, 0x01
        /*0010*/ 	.byte	0x02, 0x03, 0x00, 0x00, 0x02, 0x06, 0x01, 0x00, 0x04, 0x0b, 0x08, 0x00, 0x09, 0x00, 0x00, 0x00
        /*0020*/ 	.byte	0x00, 0x00, 0x00, 0x00


//--------------------- .nv.info._Z7sumColsPiS_ii --------------------------
	.section	.nv.info._Z7sumColsPiS_ii,"",@"SHT_CUDA_INFO"
	.sectionflags	@""
	.align	4


	//----- nvinfo : EIATTR_CUDA_API_VERSION
	.align		4
        /*0000*/ 	.byte	0x04, 0x37
        /*0002*/ 	.short	(.L_19 - .L_18)
.L_18:
        /*0004*/ 	.word	0x00000082


	//----- nvinfo : EIATTR_KPARAM_INFO
	.align		4
.L_19:
        /*0008*/ 	.byte	0x04, 0x17
        /*000a*/ 	.short	(.L_21 - .L_20)
.L_20:
        /*000c*/ 	.word	0x00000000
        /*0010*/ 	.short	0x0003
        /*0012*/ 	.short	0x0014
        /*0014*/ 	.byte	0x00, 0xf0, 0x11, 0x00


	//----- nvinfo : EIATTR_KPARAM_INFO
	.align		4
.L_21:
        /*0018*/ 	.byte	0x04, 0x17
        /*001a*/ 	.short	(.L_23 - .L_22)
.L_22:
        /*001c*/ 	.word	0x00000000
        /*0020*/ 	.short	0x0002
        /*0022*/ 	.short	0x0010
        /*0024*/ 	.byte	0x00, 0xf0, 0x11, 0x00


	//----- nvinfo : EIATTR_KPARAM_INFO
	.align		4
.L_23:
        /*0028*/ 	.byte	0x04, 0x17
        /*002a*/ 	.short	(.L_25 - .L_24)
.L_24:
        /*002c*/ 	.word	0x00000000
        /*0030*/ 	.short	0x0001
        /*0032*/ 	.short	0x0008
        /*0034*/ 	.byte	0x00, 0xf5, 0x21, 0x00


	//----- nvinfo : EIATTR_KPARAM_INFO
	.align		4
.L_25:
        /*0038*/ 	.byte	0x04, 0x17
        /*003a*/ 	.short	(.L_27 - .L_26)
.L_26:
        /*003c*/ 	.word	0x00000000
        /*0040*/ 	.short	0x0000
        /*0042*/ 	.short	0x0000
        /*0044*/ 	.byte	0x00, 0xf5, 0x21, 0x00


	//----- nvinfo : EIATTR_SPARSE_MMA_MASK
	.align		4
.L_27:
        /*0048*/ 	.byte	0x03, 0x50
        /*004a*/ 	.short	0x0000


	//----- nvinfo : EIATTR_MAXREG_COUNT
	.align		4
        /*004c*/ 	.byte	0x03, 0x1b
        /*004e*/ 	.short	0x00ff


	//----- nvinfo : EIATTR_MERCURY_ISA_VERSION
	.align		4
        /*0050*/ 	.byte	0x03, 0x5f
        /*0052*/ 	.short	0x0101


	//----- nvinfo : EIATTR_VRC_CTA_INIT_COUNT
	.align		4
        /*0054*/ 	.byte	0x02, 0x4a
	.zero		1
	.zero		1


	//----- nvinfo : EIATTR_EXIT_INSTR_OFFSETS
	.align		4
        /*0058*/ 	.byte	0x04, 0x1c
        /*005a*/ 	.short	(.L_29 - .L_28)


	//   ....[0]....
.L_28:
        /*005c*/ 	.word	0x00000a70


	//----- nvinfo : EIATTR_CBANK_PARAM_SIZE
	.align		4
.L_29:
        /*0060*/ 	.byte	0x03, 0x19
        /*0062*/ 	.short	0x0018


	//----- nvinfo : EIATTR_PARAM_CBANK
	.align		4
        /*0064*/ 	.byte	0x04, 0x0a
        /*0066*/ 	.short	(.L_31 - .L_30)
	.align		4
.L_30:
        /*0068*/ 	.word	index@(.nv.constant0._Z7sumColsPiS_ii)
        /*006c*/ 	.short	0x0380
        /*006e*/ 	.short	0x0018


	//----- nvinfo : EIATTR_SW_WAR
	.align		4
.L_31:
        /*0070*/ 	.byte	0x04, 0x36
        /*0072*/ 	.short	(.L_33 - .L_32)
.L_32:
        /*0074*/ 	.word	0x00000008
.L_33:


//--------------------- .nv.info._Z16propagateCarriesPii --------------------------
	.section	.nv.info._Z16propagateCarriesPii,"",@"SHT_CUDA_INFO"
	.sectionflags	@""
	.align	4


	//----- nvinfo : EIATTR_CUDA_API_VERSION
	.align		4
        /*0000*/ 	.byte	0x04, 0x37
        /*0002*/ 	.short	(.L_35 - .L_34)
.L_34:
        /*0004*/ 	.word	0x00000082


	//----- nvinfo : EIATTR_KPARAM_INFO
	.align		4
.L_35:
        /*0008*/ 	.byte	0x04, 0x17
        /*000a*/ 	.short	(.L_37 - .L_36)
.L_36:
        /*000c*/ 	.word	0x00000000
        /*0010*/ 	.short	0x0001
        /*0012*/ 	.short	0x0008
        /*0014*/ 	.byte	0x00, 0xf0, 0x11, 0x00


	//----- nvinfo : EIATTR_KPARAM_INFO
	.align		4
.L_37:
        /*0018*/ 	.byte	0x04, 0x17
        /*001a*/ 	.short	(.L_39 - .L_38)
.L_38:
        /*001c*/ 	.word	0x00000000
        /*0020*/ 	.short	0x0000
        /*0022*/ 	.short	0x0000
        /*0024*/ 	.byte	0x00, 0xf5, 0x21, 0x00


	//----- nvinfo : EIATTR_SPARSE_MMA_MASK
	.align		4
.L_39:
        /*0028*/ 	.byte	0x03, 0x50
        /*002a*/ 	.short	0x0000


	//----- nvinfo : EIATTR_MAXREG_COUNT
	.align		4
        /*002c*/ 	.byte	0x03, 0x1b
        /*002e*/ 	.short	0x00ff


	//----- nvinfo : EIATTR_MERCURY_ISA_VERSION
	.align		4
        /*0030*/ 	.byte	0x03, 0x5f
        /*0032*/ 	.short	0x0101


	//----- nvinfo : EIATTR_VRC_CTA_INIT_COUNT
	.align		4
        /*0034*/ 	.byte	0x02, 0x4a
	.zero		1
	.zero		1


	//----- nvinfo : EIATTR_EXIT_INSTR_OFFSETS
	.align		4
        /*0038*/ 	.byte	0x04, 0x1c
        /*003a*/ 	.short	(.L_41 - .L_40)


	//   ....[0]....
.L_40:
        /*003c*/ 	.word	0x00000030


	//   ....[1]....
        /*0040*/ 	.word	0x000005c0


	//   ....[2]....
        /*0044*/ 	.word	0x00000840


	//   ....[3]....
        /*0048*/ 	.word	0x000009e0


	//   ....[4]....
        /*004c*/ 	.word	0x00000ac0


	//----- nvinfo : EIATTR_CBANK_PARAM_SIZE
	.align		4
.L_41:
        /*0050*/ 	.byte	0x03, 0x19
        /*0052*/ 	.short	0x000c


	//----- nvinfo : EIATTR_PARAM_CBANK
	.align		4
        /*0054*/ 	.byte	0x04, 0x0a
        /*0056*/ 	.short	(.L_43 - .L_42)
	.align		4
.L_42:
        /*0058*/ 	.word	index@(.nv.constant0._Z16propagateCarriesPii)
        /*005c*/ 	.short	0x0380
        /*005e*/ 	.short	0x000c


	//----- nvinfo : EIATTR_SW_WAR
	.align		4
.L_43:
        /*0060*/ 	.byte	0x04, 0x36
        /*0062*/ 	.short	(.L_45 - .L_44)
.L_44:
        /*0064*/ 	.word	0x00000008
.L_45:


//--------------------- .nv.info._Z14multiplyDigitsPcS_Pi --------------------------
	.section	.nv.info._Z14multiplyDigitsPcS_Pi,"",@"SHT_CUDA_INFO"
	.sectionflags	@""
	.align	4


	//----- nvinfo : EIATTR_CUDA_API_VERSION
	.align		4
        /*0000*/ 	.byte	0x04, 0x37
        /*0002*/ 	.short	(.L_47 - .L_46)
.L_46:
        /*0004*/ 	.word	0x00000082


	//----- nvinfo : EIATTR_KPARAM_INFO
	.align		4
.L_47:
        /*0008*/ 	.byte	0x04, 0x17
        /*000a*/ 	.short	(.L_49 - .L_48)
.L_48:
        /*000c*/ 	.word	0x00000000
        /*0010*/ 	.short	0x0002
        /*0012*/ 	.short	0x0010
        /*0014*/ 	.byte	0x00, 0xf5, 0x21, 0x00


	//----- nvinfo : EIATTR_KPARAM_INFO
	.align		4
.L_49:
        /*0018*/ 	.byte	0x04, 0x17
        /*001a*/ 	.short	(.L_51 - .L_50)
.L_50:
        /*001c*/ 	.word	0x00000000
        /*0020*/ 	.short	0x0001
        /*0022*/ 	.short	0x0008
        /*0024*/ 	.byte	0x00, 0xf5, 0x21, 0x00


	//----- nvinfo : EIATTR_KPARAM_INFO
	.align		4
.L_51:
        /*0028*/ 	.byte	0x04, 0x17
        /*002a*/ 	.short	(.L_53 - .L_52)
.L_52:
        /*002c*/ 	.word	0x00000000
        /*0030*/ 	.short	0x0000
        /*0032*/ 	.short	0x0000
        /*0034*/ 	.byte	0x00, 0xf5, 0x21, 0x00


	//----- nvinfo : EIATTR_SPARSE_MMA_MASK
	.align		4
.L_53:
        /*0038*/ 	.byte	0x03, 0x50
        /*003a*/ 	.short	0x0000


	//----- nvinfo : EIATTR_MAXREG_COUNT
	.align		4
        /*003c*/ 	.byte	0x03, 0x1b
        /*003e*/ 	.short	0x00ff


	//----- nvinfo : EIATTR_MERCURY_ISA_VERSION
	.align		4
        /*0040*/ 	.byte	0x03, 0x5f
        /*0042*/ 	.short	0x0101


	//----- nvinfo : EIATTR_VRC_CTA_INIT_COUNT
	.align		4
        /*0044*/ 	.byte	0x02, 0x4a
	.zero		1
	.zero		1


	//----- nvinfo : EIATTR_EXIT_INSTR_OFFSETS
	.align		4
        /*0048*/ 	.byte	0x04, 0x1c
        /*004a*/ 	.short	(.L_55 - .L_54)


	//   ....[0]....
.L_54:
        /*004c*/ 	.word	0x00000160


	//----- nvinfo : EIATTR_CBANK_PARAM_SIZE
	.align		4
.L_55:
        /*0050*/ 	.byte	0x03, 0x19
        /*0052*/ 	.short	0x0018


	//----- nvinfo : EIATTR_PARAM_CBANK
	.align		4
        /*0054*/ 	.byte	0x04, 0x0a
        /*0056*/ 	.short	(.L_57 - .L_56)
	.align		4
.L_56:
        /*0058*/ 	.word	index@(.nv.constant0._Z14multiplyDigitsPcS_Pi)
        /*005c*/ 	.short	0x0380
        /*005e*/ 	.short	0x0018


	//----- nvinfo : EIATTR_SW_WAR
	.align		4
.L_57:
        /*0060*/ 	.byte	0x04, 0x36
        /*0062*/ 	.short	(.L_59 - .L_58)
.L_58:
        /*0064*/ 	.word	0x00000008
.L_59:


//--------------------- .nv.callgraph             --------------------------
	.section	.nv.callgraph,"",@"SHT_CUDA_CALLGRAPH"
	.align	4
	.sectionentsize	8
	.align		4
        /*0000*/ 	.word	0x00000000
	.align		4
        /*0004*/ 	.word	0xffffffff
	.align		4
        /*0008*/ 	.word	0x00000000
	.align		4
        /*000c*/ 	.word	0xfffffffe
	.align		4
        /*0010*/ 	.word	0x00000000
	.align		4
        /*0014*/ 	.word	0xfffffffd
	.align		4
        /*0018*/ 	.word	0x00000000
	.align		4
        /*001c*/ 	.word	0xfffffffc


//--------------------- .text._Z7sumColsPiS_ii    --------------------------
	.section	.text._Z7sumColsPiS_ii,"ax",@progbits
	.align	128
        .global         _Z7sumColsPiS_ii
        .type           _Z7sumColsPiS_ii,@function
        .size           _Z7sumColsPiS_ii,(.L_x_13 - _Z7sumColsPiS_ii)
        .other          _Z7sumColsPiS_ii,@"STO_CUDA_ENTRY STV_DEFAULT"
_Z7sumColsPiS_ii:
.text._Z7sumColsPiS_ii:
[----:B------:R-:W-:Y:S01]  /*0000*/  LDC R1, c[0x0][0x37c] ;  /* 0x0000df00ff017b82 */ /* 0x000fe20000000800 */
[----:B------:R-:W0:Y:S01]  /*0010*/  LDCU UR5, c[0x0][0x390] ;  /* 0x00007200ff0577ac */ /* 0x000e220008000800 */
[----:B------:R-:W-:Y:S01]  /*0020*/  HFMA2 R19, -RZ, RZ, 0, 0 ;  /* 0x00000000ff137431 */ /* 0x000fe200000001ff */
[----:B------:R-:W1:Y:S01]  /*0030*/  LDCU.64 UR8, c[0x0][0x358] ;  /* 0x00006b00ff0877ac */ /* 0x000e620008000a00 */
[----:B0-----:R-:W-:-:S09]  /*0040*/  UISETP.GE.AND UP0, UPT, UR5, 0x1, UPT ;  /* 0x000000010500788c */ /* 0x001fd2000bf06270 */
[----:B-1----:R-:W-:Y:S05]  /*0050*/  BRA.U !UP0, `(.L_x_0) ;  /* 0x0000000908747547 */ /* 0x002fea000b800000 */
[----:B------:R-:W0:Y:S01]  /*0060*/  S2R R2, SR_TID.X ;  /* 0x0000000000027919 */ /* 0x000e220000002100 */
[----:B------:R-:W-:Y:S01]  /*0070*/  UISETP.GE.U32.AND UP1, UPT, UR5, 0x10, UPT ;  /* 0x000000100500788c */ /* 0x000fe2000bf26070 */
[----:B------:R-:W-:Y:S01]  /*0080*/  MOV R19, RZ ;  /* 0x000000ff00137202 */ /* 0x000fe20000000f00 */
[----:B------:R-:W-:Y:S01]  /*0090*/  ULOP3.LUT UR6, UR5, 0xf, URZ, 0xc0, !UPT ;  /* 0x0000000f05067892 */ /* 0x000fe2000f8ec0ff */
[----:B------:R-:W-:-:S03]  /*00a0*/  UMOV UR4, URZ ;  /* 0x000000ff00047c82 */ /* 0x000fc60008000000 */
[----:B------:R-:W-:-:S03]  /*00b0*/  UISETP.NE.AND UP0, UPT, UR6, URZ, UPT ;  /* 0x000000ff0600728c */ /* 0x000fc6000bf05270 */
[----:B------:R-:W-:Y:S08]  /*00c0*/  BRA.U !UP1, `(.L_x_1) ;  /* 0x0000000509407547 */ /* 0x000ff0000b800000 */
[----:B------:R-:W1:Y:S01]  /*00d0*/  LDC R3, c[0x0][0x394] ;  /* 0x0000e500ff037b82 */ /* 0x000e620000000800 */
[----:B------:R-:W-:Y:S01]  /*00e0*/  ULOP3.LUT UR4, UR5, 0x7ffffff0, URZ, 0xc0, !UPT ;  /* 0x7ffffff005047892 */ /* 0x000fe2000f8ec0ff */
[----:B------:R-:W-:Y:S02]  /*00f0*/  MOV R19, RZ ;  /* 0x000000ff00137202 */ /* 0x000fe40000000f00 */
[-C--:B0-----:R-:W-:Y:S01]  /*0100*/  MOV R4, R2.reuse ;  /* 0x0000000200047202 */ /* 0x081fe20000000f00 */
[----:B------:R-:W-:Y:S01]  /*0110*/  UIADD3 UR7, UPT, UPT, -UR4, URZ, URZ ;  /* 0x000000ff04077290 */ /* 0x000fe2000fffe1ff */
[----:B-1----:R-:W-:Y:S01]  /*0120*/  IADD3 R0, PT, PT, R2, R3, RZ ;  /* 0x0000000302007210 */ /* 0x002fe20007ffe0ff */
[C-C-:B------:R-:W-:Y:S01]  /*0130*/  IMAD R8, R3.reuse, 0x3, R2.reuse ;  /* 0x0000000303087824 */ /* 0x140fe200078e0202 */
[CC--:B------:R-:W-:Y:S01]  /*0140*/  LEA R6, R3.reuse, R2.reuse, 0x1 ;  /* 0x0000000203067211 */ /* 0x0c0fe200078e08ff */
[C-C-:B------:R-:W-:Y:S01]  /*0150*/  IMAD R12, R3.reuse, 0x5, R2.reuse ;  /* 0x00000005030c7824 */ /* 0x140fe200078e0202 */
[CC--:B------:R-:W-:Y:S01]  /*0160*/  LEA R10, R3.reuse, R2.reuse, 0x2 ;  /* 0x00000002030a7211 */ /* 0x0c0fe200078e10ff */
[C-C-:B------:R-:W-:Y:S01]  /*0170*/  IMAD R14, R3.reuse, 0x6, R2.reuse ;  /* 0x00000006030e7824 */ /* 0x140fe200078e0202 */
[C---:B------:R-:W-:Y:S01]  /*0180*/  LEA R18, R3.reuse, R2, 0x3 ;  /* 0x0000000203127211 */ /* 0x040fe200078e18ff */
[----:B------:R-:W-:-:S02]  /*0190*/  IMAD R16, R3, 0x7, R2 ;  /* 0x0000000703107824 */ /* 0x000fc400078e0202 */
[C-C-:B------:R-:W-:Y:S02]  /*01a0*/  IMAD R5, R3.reuse, 0x9, R2.reuse ;  /* 0x0000000903057824 */ /* 0x140fe400078e0202 */
[C-C-:B------:R-:W-:Y:S02]  /*01b0*/  IMAD R7, R3.reuse, 0xa, R2.reuse ;  /* 0x0000000a03077824 */ /* 0x140fe400078e0202 */
[C-C-:B------:R-:W-:Y:S02]  /*01c0*/  IMAD R9, R3.reuse, 0xb, R2.reuse ;  /* 0x0000000b03097824 */ /* 0x140fe400078e0202 */
[C-C-:B------:R-:W-:Y:S02]  /*01d0*/  IMAD R11, R3.reuse, 0xc, R2.reuse ;  /* 0x0000000c030b7824 */ /* 0x140fe400078e0202 */
[C-C-:B------:R-:W-:Y:S02]  /*01e0*/  IMAD R13, R3.reuse, 0xd, R2.reuse ;  /* 0x0000000d030d7824 */ /* 0x140fe400078e0202 */
[----:B------:R-:W-:-:S02]  /*01f0*/  IMAD R15, R3, 0xe, R2 ;  /* 0x0000000e030f7824 */ /* 0x000fc400078e0202 */
[----:B------:R-:W-:-:S07]  /*0200*/  IMAD R17, R3, 0xf, R2 ;  /* 0x0000000f03117824 */ /* 0x000fce00078e0202 */
.L_x_2:
[----:B------:R-:W0:Y:S02]  /*0210*/  LDC.64 R20, c[0x0][0x380] ;  /* 0x0000e000ff147b82 */ /* 0x000e240000000a00 */
[----:B0-----:R-:W-:-:S04]  /*0220*/  IMAD.WIDE.U32 R22, R6, 0x4, R20 ;  /* 0x0000000406167825 */ /* 0x001fc800078e0014 */
[--C-:B------:R-:W-:Y:S01]  /*0230*/  IMAD.WIDE.U32 R26, R4, 0x4, R20.reuse ;  /* 0x00000004041a7825 */ /* 0x100fe200078e0014 */
[----:B------:R0:W2:Y:S03]  /*0240*/  LDG.E R28, desc[UR8][R22.64] ;  /* 0x00000008161c7981 */ /* 0x0000a6000c1e1900 */
[--C-:B------:R-:W-:Y:S02]  /*0250*/  IMAD.WIDE.U32 R24, R0, 0x4, R20.reuse ;  /* 0x0000000400187825 */ /* 0x100fe400078e0014 */
[----:B------:R-:W3:Y:S04]  /*0260*/  LDG.E R26, desc[UR8][R26.64] ;  /* 0x000000081a1a7981 */ /* 0x000ee8000c1e1900 */
[----:B------:R-:W3:Y:S01]  /*0270*/  LDG.E R24, desc[UR8][R24.64] ;  /* 0x0000000818187981 */ /* 0x000ee2000c1e1900 */
[----:B0-----:R-:W-:-:S06]  /*0280*/  IMAD.WIDE.U32 R22, R8, 0x4, R20 ;  /* 0x0000000408167825 */ /* 0x001fcc00078e0014 */
[----:B------:R-:W2:Y:S01]  /*0290*/  LDG.E R22, desc[UR8][R22.64] ;  /* 0x0000000816167981 */ /* 0x000ea2000c1e1900 */
[----:B---3--:R-:W-:Y:S01]  /*02a0*/  IADD3 R29, PT, PT, R24, R26, R19 ;  /* 0x0000001a181d7210 */ /* 0x008fe20007ffe013 */
[----:B------:R-:W-:-:S04]  /*02b0*/  IMAD.WIDE.U32 R24, R10, 0x4, R20 ;  /* 0x000000040a187825 */ /* 0x000fc800078e0014 */
[----:B------:R-:W-:Y:S01]  /*02c0*/  IMAD.WIDE.U32 R26, R14, 0x4, R20 ;  /* 0x000000040e1a7825 */ /* 0x000fe200078e0014 */
[----:B------:R-:W3:Y:S01]  /*02d0*/  LDG.E R19, desc[UR8][R24.64] ;  /* 0x0000000818137981 */ /* 0x000ee2000c1e1900 */
[----:B--2---:R-:W-:Y:S02]  /*02e0*/  IADD3 R22, PT, PT, R22, R28, R29 ;  /* 0x0000001c16167210 */ /* 0x004fe40007ffe01d */
[----:B------:R-:W-:-:S06]  /*02f0*/  IMAD.WIDE.U32 R28, R12, 0x4, R20 ;  /* 0x000000040c1c7825 */ /* 0x000fcc00078e0014 */
[----:B------:R-:W3:Y:S04]  /*0300*/  LDG.E R28, desc[UR8][R28.64] ;  /* 0x000000081c1c7981 */ /* 0x000ee8000c1e1900 */
[----:B------:R0:W2:Y:S02]  /*0310*/  LDG.E R24, desc[UR8][R26.64] ;  /* 0x000000081a187981 */ /* 0x0000a4000c1e1900 */
[----:B0-----:R-:W-:-:S06]  /*0320*/  IMAD.WIDE.U32 R26, R16, 0x4, R20 ;  /* 0x00000004101a7825 */ /* 0x001fcc00078e0014 */
[----:B------:R-:W2:Y:S01]  /*0330*/  LDG.E R26, desc[UR8][R26.64] ;  /* 0x000000081a1a7981 */ /* 0x000ea2000c1e1900 */
[----:B---3--:R-:W-:Y:S01]  /*0340*/  IADD3 R25, PT, PT, R28, R19, R22 ;  /* 0x000000131c197210 */ /* 0x008fe20007ffe016 */
[----:B------:R-:W-:-:S05]  /*0350*/  IMAD.WIDE.U32 R22, R18, 0x4, R20 ;  /* 0x0000000412167825 */ /* 0x000fca00078e0014 */
[----:B------:R0:W3:Y:S02]  /*0360*/  LDG.E R19, desc[UR8][R22.64] ;  /* 0x0000000816137981 */ /* 0x0000e4000c1e1900 */
[----:B0-----:R-:W-:Y:S01]  /*0370*/  IMAD.WIDE.U32 R22, R5, 0x4, R20 ;  /* 0x0000000405167825 */ /* 0x001fe200078e0014 */
[----:B--2---:R-:W-:-:S03]  /*0380*/  IADD3 R28, PT, PT, R26, R24, R25 ;  /* 0x000000181a1c7210 */ /* 0x004fc60007ffe019 */
[--C-:B------:R-:W-:Y:S02]  /*0390*/  IMAD.WIDE.U32 R24, R7, 0x4, R20.reuse ;  /* 0x0000000407187825 */ /* 0x100fe400078e0014 */
[----:B------:R-:W3:Y:S04]  /*03a0*/  LDG.E R22, desc[UR8][R22.64] ;  /* 0x0000000816167981 */ /* 0x000ee8000c1e1900 */
[----:B------:R0:W2:Y:S02]  /*03b0*/  LDG.E R29, desc[UR8][R24.64] ;  /* 0x00000008181d7981 */ /* 0x0000a4000c1e1900 */
[----:B0-----:R-:W-:-:S06]  /*03c0*/  IMAD.WIDE.U32 R24, R9, 0x4, R20 ;  /* 0x0000000409187825 */ /* 0x001fcc00078e0014 */
[----:B------:R-:W2:Y:S01]  /*03d0*/  LDG.E R24, desc[UR8][R24.64] ;  /* 0x0000000818187981 */ /* 0x000ea2000c1e1900 */
[----:B------:R-:W-:-:S06]  /*03e0*/  IMAD.WIDE.U32 R26, R11, 0x4, R20 ;  /* 0x000000040b1a7825 */ /* 0x000fcc00078e0014 */
[----:B------:R-:W4:Y:S01]  /*03f0*/  LDG.E R26, desc[UR8][R26.64] ;  /* 0x000000081a1a7981 */ /* 0x000f22000c1e1900 */
[----:B---3--:R-:W-:Y:S01]  /*0400*/  IADD3 R19, PT, PT, R22, R19, R28 ;  /* 0x0000001316137210 */ /* 0x008fe20007ffe01c */
[----:B------:R-:W-:-:S06]  /*0410*/  IMAD.WIDE.U32 R22, R15, 0x4, R20 ;  /* 0x000000040f167825 */ /* 0x000fcc00078e0014 */
[----:B------:R-:W3:Y:S01]  /*0420*/  LDG.E R22, desc[UR8][R22.64] ;  /* 0x0000000816167981 */ /* 0x000ee2000c1e1900 */
[----:B--2---:R-:W-:Y:S01]  /*0430*/  IADD3 R19, PT, PT, R24, R29, R19 ;  /* 0x0000001d18137210 */ /* 0x004fe20007ffe013 */
[----:B------:R-:W-:-:S04]  /*0440*/  IMAD.WIDE.U32 R28, R13, 0x4, R20 ;  /* 0x000000040d1c7825 */ /* 0x000fc800078e0014 */
[----:B------:R-:W-:Y:S02]  /*0450*/  IMAD.WIDE.U32 R20, R17, 0x4, R20 ;  /* 0x0000000411147825 */ /* 0x000fe400078e0014 */
[----:B------:R-:W4:Y:S04]  /*0460*/  LDG.E R28, desc[UR8][R28.64] ;  /* 0x000000081c1c7981 */ /* 0x000f28000c1e1900 */
[----:B------:R-:W3:Y:S01]  /*0470*/  LDG.E R20, desc[UR8][R20.64] ;  /* 0x0000000814147981 */ /* 0x000ee2000c1e1900 */
[----:B------:R-:W-:-:S04]  /*0480*/  UIADD3 UR7, UPT, UPT, UR7, 0x10, URZ ;  /* 0x0000001007077890 */ /* 0x000fc8000fffe0ff */
[----:B------:R-:W-:Y:S01]  /*0490*/  UISETP.NE.AND UP1, UPT, UR7, URZ, UPT ;  /* 0x000000ff0700728c */ /* 0x000fe2000bf25270 */
[C---:B------:R-:W-:Y:S01]  /*04a0*/  LEA R4, R3.reuse, R4, 0x4 ;  /* 0x0000000403047211 */ /* 0x040fe200078e20ff */
[C---:B------:R-:W-:Y:S01]  /*04b0*/  IMAD R8, R3.reuse, 0x10, R8 ;  /* 0x0000001003087824 */ /* 0x040fe200078e0208 */
[C---:B------:R-:W-:Y:S01]  /*04c0*/  LEA R0, R3.reuse, R0, 0x4 ;  /* 0x0000000003007211 */ /* 0x040fe200078e20ff */
[C---:B------:R-:W-:Y:S01]  /*04d0*/  IMAD R9, R3.reuse, 0x10, R9 ;  /* 0x0000001003097824 */ /* 0x040fe200078e0209 */
[C---:B------:R-:W-:Y:S02]  /*04e0*/  LEA R6, R3.reuse, R6, 0x4 ;  /* 0x0000000603067211 */ /* 0x040fe400078e20ff */
[C---:B------:R-:W-:Y:S02]  /*04f0*/  LEA R10, R3.reuse, R10, 0x4 ;  /* 0x0000000a030a7211 */ /* 0x040fe400078e20ff */
[C---:B------:R-:W-:Y:S02]  /*0500*/  LEA R12, R3.reuse, R12, 0x4 ;  /* 0x0000000c030c7211 */ /* 0x040fe400078e20ff */
[----:B------:R-:W-:-:S02]  /*0510*/  LEA R14, R3, R14, 0x4 ;  /* 0x0000000e030e7211 */ /* 0x000fc400078e20ff */
[C---:B------:R-:W-:Y:S02]  /*0520*/  LEA R16, R3.reuse, R16, 0x4 ;  /* 0x0000001003107211 */ /* 0x040fe400078e20ff */
[C---:B------:R-:W-:Y:S02]  /*0530*/  LEA R18, R3.reuse, R18, 0x4 ;  /* 0x0000001203127211 */ /* 0x040fe400078e20ff */
[C---:B------:R-:W-:Y:S02]  /*0540*/  LEA R5, R3.reuse, R5, 0x4 ;  /* 0x0000000503057211 */ /* 0x040fe400078e20ff */
[C---:B------:R-:W-:Y:S02]  /*0550*/  LEA R7, R3.reuse, R7, 0x4 ;  /* 0x0000000703077211 */ /* 0x040fe400078e20ff */
[C---:B------:R-:W-:Y:S02]  /*0560*/  LEA R11, R3.reuse, R11, 0x4 ;  /* 0x0000000b030b7211 */ /* 0x040fe400078e20ff */
[----:B------:R-:W-:-:S02]  /*0570*/  LEA R13, R3, R13, 0x4 ;  /* 0x0000000d030d7211 */ /* 0x000fc400078e20ff */
[C---:B------:R-:W-:Y:S02]  /*0580*/  LEA R15, R3.reuse, R15, 0x4 ;  /* 0x0000000f030f7211 */ /* 0x040fe400078e20ff */
[----:B------:R-:W-:Y:S02]  /*0590*/  LEA R17, R3, R17, 0x4 ;  /* 0x0000001103117211 */ /* 0x000fe400078e20ff */
[----:B----4-:R-:W-:-:S04]  /*05a0*/  IADD3 R19, PT, PT, R28, R26, R19 ;  /* 0x0000001a1c137210 */ /* 0x010fc80007ffe013 */
[----:B---3--:R-:W-:Y:S01]  /*05b0*/  IADD3 R19, PT, PT, R20, R22, R19 ;  /* 0x0000001614137210 */ /* 0x008fe20007ffe013 */
[----:B------:R-:W-:Y:S06]  /*05c0*/  BRA.U UP1, `(.L_x_2) ;  /* 0xfffffffd01107547 */ /* 0x000fec000b83ffff */
.L_x_1:
[----:B------:R-:W-:Y:S05]  /*05d0*/  BRA.U !UP0, `(.L_x_0) ;  /* 0x0000000508147547 */ /* 0x000fea000b800000 */
[----:B------:R-:W-:Y:S02]  /*05e0*/  UISETP.GE.U32.AND UP0, UPT, UR6, 0x8, UPT ;  /* 0x000000080600788c */ /* 0x000fe4000bf06070 */
[----:B------:R-:W-:-:S04]  /*05f0*/  ULOP3.LUT UR7, UR5, 0x7, URZ, 0xc0, !UPT ;  /* 0x0000000705077892 */ /* 0x000fc8000f8ec0ff */
[----:B------:R-:W-:-:S03]  /*0600*/  UISETP.NE.AND UP1, UPT, UR7, URZ, UPT ;  /* 0x000000ff0700728c */ /* 0x000fc6000bf25270 */
[----:B------:R-:W-:Y:S08]  /*0610*/  BRA.U !UP0, `(.L_x_3) ;  /* 0x00000001087c7547 */ /* 0x000ff0000b800000 */
[----:B------:R-:W0:Y:S08]  /*0620*/  LDC R6, c[0x0][0x394] ;  /* 0x0000e500ff067b82 */ /* 0x000e300000000800 */
[----:B------:R-:W1:Y:S01]  /*0630*/  LDC.64 R4, c[0x0][0x380] ;  /* 0x0000e000ff047b82 */ /* 0x000e620000000a00 */
[----:B0-----:R-:W-:-:S05]  /*0640*/  IMAD R13, R6, UR4, R2 ;  /* 0x00000004060d7c24 */ /* 0x001fca000f8e0202 */
[C---:B------:R-:W-:Y:S01]  /*0650*/  IADD3 R15, PT, PT, R13.reuse, R6, RZ ;  /* 0x000000060d0f7210 */ /* 0x040fe20007ffe0ff */
[----:B-1----:R-:W-:-:S03]  /*0660*/  IMAD.WIDE.U32 R12, R13, 0x4, R4 ;  /* 0x000000040d0c7825 */ /* 0x002fc600078e0004 */
[C---:B------:R-:W-:Y:S01]  /*0670*/  IADD3 R17, PT, PT, R15.reuse, R6, RZ ;  /* 0x000000060f117210 */ /* 0x040fe20007ffe0ff */
[----:B------:R-:W-:-:S03]  /*0680*/  IMAD.WIDE.U32 R14, R15, 0x4, R4 ;  /* 0x000000040f0e7825 */ /* 0x000fc600078e0004 */
[-C--:B------:R-:W-:Y:S01]  /*0690*/  IADD3 R9, PT, PT, R17, R6.reuse, RZ ;  /* 0x0000000611097210 */ /* 0x080fe20007ffe0ff */
[----:B------:R0:W2:Y:S04]  /*06a0*/  LDG.E R0, desc[UR8][R12.64] ;  /* 0x000000080c007981 */ /* 0x0000a8000c1e1900 */
[----:B------:R-:W-:Y:S01]  /*06b0*/  IMAD.IADD R11, R9, 0x1, R6 ;  /* 0x00000001090b7824 */ /* 0x000fe200078e0206 */
[----:B------:R-:W2:Y:S04]  /*06c0*/  LDG.E R3, desc[UR8][R14.64] ;  /* 0x000000080e037981 */ /* 0x000ea8000c1e1900 */
[----:B------:R-:W-:Y:S01]  /*06d0*/  IADD3 R7, PT, PT, R11, R6, RZ ;  /* 0x000000060b077210 */ /* 0x000fe20007ffe0ff */
[----:B------:R-:W-:-:S03]  /*06e0*/  IMAD.WIDE.U32 R16, R17, 0x4, R4 ;  /* 0x0000000411107825 */ /* 0x000fc600078e0004 */
[-C--:B------:R-:W-:Y:S01]  /*06f0*/  IADD3 R21, PT, PT, R7, R6.reuse, RZ ;  /* 0x0000000607157210 */ /* 0x080fe20007ffe0ff */
[--C-:B------:R-:W-:Y:S02]  /*0700*/  IMAD.WIDE.U32 R8, R9, 0x4, R4.reuse ;  /* 0x0000000409087825 */ /* 0x100fe400078e0004 */
[----:B------:R-:W3:Y:S01]  /*0710*/  LDG.E R17, desc[UR8][R16.64] ;  /* 0x0000000810117981 */ /* 0x000ee2000c1e1900 */
[----:B------:R-:W-:Y:S01]  /*0720*/  IADD3 R23, PT, PT, R21, R6, RZ ;  /* 0x0000000615177210 */ /* 0x000fe20007ffe0ff */
[--C-:B------:R-:W-:Y:S02]  /*0730*/  IMAD.WIDE.U32 R10, R11, 0x4, R4.reuse ;  /* 0x000000040b0a7825 */ /* 0x100fe400078e0004 */
[----:B------:R-:W3:Y:S02]  /*0740*/  LDG.E R8, desc[UR8][R8.64] ;  /* 0x0000000808087981 */ /* 0x000ee4000c1e1900 */
[--C-:B------:R-:W-:Y:S02]  /*0750*/  IMAD.WIDE.U32 R6, R7, 0x4, R4.reuse ;  /* 0x0000000407067825 */ /* 0x100fe400078e0004 */
[----:B------:R-:W4:Y:S02]  /*0760*/  LDG.E R11, desc[UR8][R10.64] ;  /* 0x000000080a0b7981 */ /* 0x000f24000c1e1900 */
[----:B0-----:R-:W-:-:S02]  /*0770*/  IMAD.WIDE.U32 R12, R21, 0x4, R4 ;  /* 0x00000004150c7825 */ /* 0x001fc400078e0004 */
[----:B------:R-:W4:Y:S02]  /*0780*/  LDG.E R6, desc[UR8][R6.64] ;  /* 0x0000000806067981 */ /* 0x000f24000c1e1900 */
[----:B------:R-:W-:Y:S02]  /*0790*/  IMAD.WIDE.U32 R4, R23, 0x4, R4 ;  /* 0x0000000417047825 */ /* 0x000fe400078e0004 */
[----:B------:R-:W5:Y:S04]  /*07a0*/  LDG.E R13, desc[UR8][R12.64] ;  /* 0x000000080c0d7981 */ /* 0x000f68000c1e1900 */
[----:B------:R-:W5:Y:S01]  /*07b0*/  LDG.E R4, desc[UR8][R4.64] ;  /* 0x0000000804047981 */ /* 0x000f62000c1e1900 */
[----:B------:R-:W-:Y:S01]  /*07c0*/  UIADD3 UR4, UPT, UPT, UR4, 0x8, URZ ;  /* 0x0000000804047890 */ /* 0x000fe2000fffe0ff */
[----:B--2---:R-:W-:-:S04]  /*07d0*/  IADD3 R0, PT, PT, R3, R0, R19 ;  /* 0x0000000003007210 */ /* 0x004fc80007ffe013 */
[----:B---3--:R-:W-:-:S04]  /*07e0*/  IADD3 R0, PT, PT, R8, R17, R0 ;  /* 0x0000001108007210 */ /* 0x008fc80007ffe000 */
[----:B----4-:R-:W-:-:S04]  /*07f0*/  IADD3 R0, PT, PT, R6, R11, R0 ;  /* 0x0000000b06007210 */ /* 0x010fc80007ffe000 */
[----:B-----5:R-:W-:-:S07]  /*0800*/  IADD3 R19, PT, PT, R4, R13, R0 ;  /* 0x0000000d04137210 */ /* 0x020fce0007ffe000 */
.L_x_3:
        /* <DEDUP_REMOVED lines=12> */
[C---:B------:R-:W-:Y:S01]  /*08d0*/  IADD3 R3, PT, PT, R10.reuse, R3, RZ ;  /* 0x000000030a037210 */ /* 0x040fe20007ffe0ff */
[----:B------:R-:W2:Y:S01]  /*08e0*/  LDG.E R6, desc[UR8][R6.64] ;  /* 0x0000000806067981 */ /* 0x000ea2000c1e1900 */
[----:B------:R-:W-:-:S03]  /*08f0*/  IMAD.WIDE.U32 R10, R10, 0x4, R4 ;  /* 0x000000040a0a7825 */ /* 0x000fc600078e0004 */
[----:B------:R-:W2:Y:S01]  /*0900*/  LDG.E R8, desc[UR8][R8.64] ;  /* 0x0000000808087981 */ /* 0x000ea2000c1e1900 */
[----:B------:R-:W-:-:S03]  /*0910*/  IMAD.WIDE.U32 R4, R3, 0x4, R4 ;  /* 0x0000000403047825 */ /* 0x000fc600078e0004 */
[----:B------:R-:W3:Y:S04]  /*0920*/  LDG.E R10, desc[UR8][R10.64] ;  /* 0x000000080a0a7981 */ /* 0x000ee8000c1e1900 */
[----:B------:R-:W3:Y:S01]  /*0930*/  LDG.E R4, desc[UR8][R4.64] ;  /* 0x0000000804047981 */ /* 0x000ee2000c1e1900 */
[----:B------:R-:W-:Y:S01]  /*0940*/  UIADD3 UR4, UPT, UPT, UR4, 0x4, URZ ;  /* 0x0000000404047890 */ /* 0x000fe2000fffe0ff */
[----:B--2---:R-:W-:-:S04]  /*0950*/  IADD3 R19, PT, PT, R8, R6, R19 ;  /* 0x0000000608137210 */ /* 0x004fc80007ffe013 */
[----:B---3--:R-:W-:-:S07]  /*0960*/  IADD3 R19, PT, PT, R4, R10, R19 ;  /* 0x0000000a04137210 */ /* 0x008fce0007ffe013 */
.L_x_4:
[----:B------:R-:W-:Y:S05]  /*0970*/  BRA.U !UP1, `(.L_x_0) ;  /* 0x00000001092c7547 */ /* 0x000fea000b800000 */
[----:B------:R-:W0:Y:S01]  /*0980*/  LDC R0, c[0x0][0x394] ;  /* 0x0000e500ff007b82 */ /* 0x000e220000000800 */
[----:B------:R-:W-:-:S07]  /*0990*/  UIADD3 UR5, UPT, UPT, -UR5, URZ, URZ ;  /* 0x000000ff05057290 */ /* 0x000fce000fffe1ff */
[----:B------:R-:W1:Y:S01]  /*09a0*/  LDC.64 R4, c[0x0][0x380] ;  /* 0x0000e000ff047b82 */ /* 0x000e620000000a00 */
[----:B0-----:R-:W-:-:S07]  /*09b0*/  IMAD R7, R0, UR4, R2 ;  /* 0x0000000400077c24 */ /* 0x001fce000f8e0202 */
.L_x_5:
[----:B-1----:R-:W-:-:S06]  /*09c0*/  IMAD.WIDE.U32 R2, R7, 0x4, R4 ;  /* 0x0000000407027825 */ /* 0x002fcc00078e0004 */
[----:B------:R-:W2:Y:S01]  /*09d0*/  LDG.E R2, desc[UR8][R2.64] ;  /* 0x0000000802027981 */ /* 0x000ea2000c1e1900 */
[----:B------:R-:W-:Y:S01]  /*09e0*/  UIADD3 UR5, UPT, UPT, UR5, 0x1, URZ ;  /* 0x0000000105057890 */ /* 0x000fe2000fffe0ff */
[----:B------:R-:W-:-:S03]  /*09f0*/  IADD3 R7, PT, PT, R7, R0, RZ ;  /* 0x0000000007077210 */ /* 0x000fc60007ffe0ff */
[----:B------:R-:W-:Y:S01]  /*0a00*/  UISETP.NE.AND UP0, UPT, UR5, URZ, UPT ;  /* 0x000000ff0500728c */ /* 0x000fe2000bf05270 */
[----:B--2---:R-:W-:-:S08]  /*0a10*/  IADD3 R19, PT, PT, R2, R19, RZ ;  /* 0x0000001302137210 */ /* 0x004fd00007ffe0ff */
[----:B------:R-:W-:Y:S05]  /*0a20*/  BRA.U UP0, `(.L_x_5) ;  /* 0xfffffffd00e47547 */ /* 0x000fea000b83ffff */
.L_x_0:
[----:B------:R-:W1:Y:S01]  /*0a30*/  S2R R5, SR_TID.X ;  /* 0x0000000000057919 */ /* 0x000e620000002100 */
[----:B0-----:R-:W1:Y:S02]  /*0a40*/  LDC.64 R2, c[0x0][0x388] ;  /* 0x0000e200ff027b82 */ /* 0x001e640000000a00 */
[----:B-1----:R-:W-:-:S05]  /*0a50*/  IMAD.WIDE.U32 R2, R5, 0x4, R2 ;  /* 0x0000000405027825 */ /* 0x002fca00078e0002 */
[----:B------:R-:W-:Y:S01]  /*0a60*/  STG.E desc[UR8][R2.64], R19 ;  /* 0x0000001302007986 */ /* 0x000fe2000c101908 */
[----:B------:R-:W-:Y:S05]  /*0a70*/  EXIT ;  /* 0x000000000000794d */ /* 0x000fea0003800000 */
.L_x_6:
[----:B------:R-:W-:-:S00]  /*0a80*/  BRA `(.L_x_6) ;  /* 0xfffffffc00fc7947 */ /* 0x000fc0000383ffff */
[----:B------:R-:W-:-:S00]  /*0a90*/  NOP ;  /* 0x0000000000007918 */ /* 0x000fc00000000000 */
        /* <DEDUP_REMOVED lines=14> */
.L_x_13:


//--------------------- .text._Z16propagateCarriesPii --------------------------
	.section	.text._Z16propagateCarriesPii,"ax",@progbits
	.align	128
        .global         _Z16propagateCarriesPii
        .type           _Z16propagateCarriesPii,@function
        .size           _Z16propagateCarriesPii,(.L_x_14 - _Z16propagateCarriesPii)
        .other          _Z16propagateCarriesPii,@"STO_CUDA_ENTRY STV_DEFAULT"
_Z16propagateCarriesPii:
.text._Z16propagateCarriesPii:
[----:B------:R-:W-:Y:S08]  /*0000*/  LDC R1, c[0x0][0x37c] ;  /* 0x0000df00ff017b82 */ /* 0x000ff00000000800 */
[----:B------:R-:W0:Y:S02]  /*0010*/  LDC R6, c[0x0][0x388] ;  /* 0x0000e200ff067b82 */ /* 0x000e240000000800 */
[----:B0-----:R-:W-:-:S13]  /*0020*/  ISETP.GE.AND P0, PT, R6, 0x1, PT ;  /* 0x000000010600780c */ /* 0x001fda0003f06270 */
[----:B------:R-:W-:Y:S05]  /*0030*/  @!P0 EXIT ;  /* 0x000000000000894d */ /* 0x000fea0003800000 */
[----:B------:R-:W0:Y:S01]  /*0040*/  S2R R7, SR_TID.X ;  /* 0x0000000000077919 */ /* 0x000e220000002100 */
[C---:B------:R-:W-:Y:S01]  /*0050*/  ISETP.GE.U32.AND P1, PT, R6.reuse, 0x8, PT ;  /* 0x000000080600780c */ /* 0x040fe20003f26070 */
[----:B------:R-:W1:Y:S01]  /*0060*/  LDCU UR4, c[0x0][0x388] ;  /* 0x00007100ff0477ac */ /* 0x000e620008000800 */
[----:B------:R-:W-:Y:S01]  /*0070*/  LOP3.LUT R20, R6, 0x7, RZ, 0xc0, !PT ;  /* 0x0000000706147812 */ /* 0x000fe200078ec0ff */
[----:B------:R-:W-:Y:S01]  /*0080*/  IMAD.MOV.U32 R9, RZ, RZ, RZ ;  /* 0x000000ffff097224 */ /* 0x000fe200078e00ff */
[----:B------:R-:W2:Y:S02]  /*0090*/  LDCU.64 UR8, c[0x0][0x358] ;  /* 0x00006b00ff0877ac */ /* 0x000ea40008000a00 */
[----:B------:R-:W-:Y:S01]  /*00a0*/  ISETP.NE.AND P0, PT, R20, RZ, PT ;  /* 0x000000ff1400720c */ /* 0x000fe20003f05270 */
[----:B0-----:R-:W-:-:S06]  /*00b0*/  IMAD R0, R7, R6, RZ ;  /* 0x0000000607007224 */ /* 0x001fcc00078e02ff */
[----:B-12---:R-:W-:Y:S06]  /*00c0*/  @!P1 BRA `(.L_x_7) ;  /* 0x00000004003c9947 */ /* 0x006fec0003800000 */
[----:B------:R-:W0:Y:S01]  /*00d0*/  LDCU.64 UR6, c[0x0][0x380] ;  /* 0x00007000ff0677ac */ /* 0x000e220008000a00 */
[----:B------:R-:W-:Y:S01]  /*00e0*/  LOP3.LUT R8, R6, 0x7ffffff8, RZ, 0xc0, !PT ;  /* 0x7ffffff806087812 */ /* 0x000fe200078ec0ff */
[----:B------:R-:W-:Y:S02]  /*00f0*/  IMAD R7, R7, R6, R6 ;  /* 0x0000000607077224 */ /* 0x000fe400078e0206 */
[----:B------:R-:W-:Y:S02]  /*0100*/  IMAD.MOV.U32 R9, RZ, RZ, RZ ;  /* 0x000000ffff097224 */ /* 0x000fe400078e00ff */
[----:B------:R-:W-:Y:S02]  /*0110*/  VIADD R7, R7, 0xffffffff ;  /* 0xffffffff07077836 */ /* 0x000fe40000000000 */
[----:B------:R-:W-:Y:S01]  /*0120*/  IMAD.MOV R8, RZ, RZ, -R8 ;  /* 0x000000ffff087224 */ /* 0x000fe200078e0a08 */
[----:B0-----:R-:W-:Y:S02]  /*0130*/  UIADD3 UR10, UP0, UPT, UR6, -0x20, URZ ;  /* 0xffffffe0060a7890 */ /* 0x001fe4000ff1e0ff */
[----:B------:R-:W-:-:S02]  /*0140*/  UIADD3 UR5, UP1, UPT, UR6, -0xc, URZ ;  /* 0xfffffff406057890 */ /* 0x000fc4000ff3e0ff */
[----:B------:R-:W-:Y:S02]  /*0150*/  UIADD3.X UR11, UPT, UPT, UR7, -0x1, URZ, UP0, !UPT ;  /* 0xffffffff070b7890 */ /* 0x000fe400087fe4ff */
[----:B------:R-:W-:-:S12]  /*0160*/  UIADD3.X UR6, UPT, UPT, UR7, -0x1, URZ, UP1, !UPT ;  /* 0xffffffff07067890 */ /* 0x000fd80008ffe4ff */
.L_x_8:
[----:B-1----:R-:W-:Y:S02]  /*0170*/  IMAD.U32 R2, RZ, RZ, UR5 ;  /* 0x00000005ff027e24 */ /* 0x002fe4000f8e00ff */
[----:B------:R-:W-:Y:S02]  /*0180*/  IMAD.U32 R3, RZ, RZ, UR6 ;  /* 0x00000006ff037e24 */ /* 0x000fe4000f8e00ff */
[----:B------:R-:W-:-:S05]  /*0190*/  IMAD.WIDE R2, R7, 0x4, R2 ;  /* 0x0000000407027825 */ /* 0x000fca00078e0202 */
[----:B------:R-:W2:Y:S04]  /*01a0*/  LDG.E R12, desc[UR8][R2.64+0xc] ;  /* 0x00000c08020c7981 */ /* 0x000ea8000c1e1900 */
[----:B------:R-:W3:Y:S04]  /*01b0*/  LDG.E R11, desc[UR8][R2.64+0x8] ;  /* 0x00000808020b7981 */ /* 0x000ee8000c1e1900 */
[----:B------:R-:W4:Y:S04]  /*01c0*/  LDG.E R15, desc[UR8][R2.64+0x4] ;  /* 0x00000408020f7981 */ /* 0x000f28000c1e1900 */
[----:B------:R-:W5:Y:S04]  /*01d0*/  LDG.E R17, desc[UR8][R2.64] ;  /* 0x0000000802117981 */ /* 0x000f68000c1e1900 */
[----:B------:R-:W5:Y:S04]  /*01e0*/  LDG.E R13, desc[UR8][R2.64+-0x4] ;  /* 0xfffffc08020d7981 */ /* 0x000f68000c1e1900 */
[----:B------:R-:W5:Y:S04]  /*01f0*/  LDG.E R10, desc[UR8][R2.64+-0x8] ;  /* 0xfffff808020a7981 */ /* 0x000f68000c1e1900 */
[----:B------:R-:W5:Y:S01]  /*0200*/  LDG.E R4, desc[UR8][R2.64+-0xc] ;  /* 0xfffff40802047981 */ /* 0x000f62000c1e1900 */
[----:B------:R-:W-:-:S02]  /*0210*/  USHF.R.S32.HI UR7, URZ, 0x1f, UR4 ;  /* 0x0000001fff077899 */ /* 0x000fc40008011404 */
[----:B------:R-:W-:-:S04]  /*0220*/  IADD3 R24, P1, PT, R0, UR4, RZ ;  /* 0x0000000400187c10 */ /* 0x000fc8000ff3e0ff */
[----:B------:R-:W-:Y:S01]  /*0230*/  LEA.HI.X.SX32 R27, R0, UR7, 0x1, P1 ;  /* 0x00000007001b7c11 */ /* 0x000fe200088f0eff */
[----:B--2---:R-:W-:-:S04]  /*0240*/  IMAD.IADD R9, R12, 0x1, R9 ;  /* 0x000000010c097824 */ /* 0x004fc800078e0209 */
[----:B------:R-:W-:-:S05]  /*0250*/  IMAD.HI R12, R9, 0x66666667, RZ ;  /* 0x66666667090c7827 */ /* 0x000fca00078e02ff */
[----:B------:R-:W-:-:S04]  /*0260*/  SHF.R.U32.HI R5, RZ, 0x1f, R12 ;  /* 0x0000001fff057819 */ /* 0x000fc8000001160c */
[----:B------:R-:W-:-:S05]  /*0270*/  LEA.HI.SX32 R12, R12, R5, 0x1e ;  /* 0x000000050c0c7211 */ /* 0x000fca00078ff2ff */
[C---:B---3--:R-:W-:Y:S02]  /*0280*/  IMAD.IADD R5, R12.reuse, 0x1, R11 ;  /* 0x000000010c057824 */ /* 0x048fe400078e020b */
[----:B------:R-:W-:Y:S02]  /*0290*/  IMAD R9, R12, -0xa, R9 ;  /* 0xfffffff60c097824 */ /* 0x000fe400078e0209 */
[----:B------:R-:W-:-:S03]  /*02a0*/  IMAD.HI R14, R5, 0x66666667, RZ ;  /* 0x66666667050e7827 */ /* 0x000fc600078e02ff */
[----:B------:R0:W-:Y:S02]  /*02b0*/  STG.E desc[UR8][R2.64+0xc], R9 ;  /* 0x00000c0902007986 */ /* 0x0001e4000c101908 */
[----:B------:R-:W-:-:S04]  /*02c0*/  SHF.R.U32.HI R11, RZ, 0x1f, R14 ;  /* 0x0000001fff0b7819 */ /* 0x000fc8000001160e */
[----:B------:R-:W-:-:S05]  /*02d0*/  LEA.HI.SX32 R14, R14, R11, 0x1e ;  /* 0x0000000b0e0e7211 */ /* 0x000fca00078ff2ff */
[C---:B----4-:R-:W-:Y:S02]  /*02e0*/  IMAD.IADD R11, R14.reuse, 0x1, R15 ;  /* 0x000000010e0b7824 */ /* 0x050fe400078e020f */
[----:B------:R-:W-:Y:S02]  /*02f0*/  IMAD R23, R14, -0xa, R5 ;  /* 0xfffffff60e177824 */ /* 0x000fe400078e0205 */
[----:B------:R-:W-:-:S03]  /*0300*/  IMAD.HI R16, R11, 0x66666667, RZ ;  /* 0x666666670b107827 */ /* 0x000fc600078e02ff */
[----:B------:R1:W-:Y:S02]  /*0310*/  STG.E desc[UR8][R2.64+0x8], R23 ;  /* 0x0000081702007986 */ /* 0x0003e4000c101908 */
[----:B------:R-:W-:-:S04]  /*0320*/  SHF.R.U32.HI R15, RZ, 0x1f, R16 ;  /* 0x0000001fff0f7819 */ /* 0x000fc80000011610 */
[----:B------:R-:W-:-:S05]  /*0330*/  LEA.HI.SX32 R16, R16, R15, 0x1e ;  /* 0x0000000f10107211 */ /* 0x000fca00078ff2ff */
[C---:B-----5:R-:W-:Y:S02]  /*0340*/  IMAD.IADD R15, R16.reuse, 0x1, R17 ;  /* 0x00000001100f7824 */ /* 0x060fe400078e0211 */
[----:B------:R-:W-:Y:S02]  /*0350*/  IMAD R11, R16, -0xa, R11 ;  /* 0xfffffff6100b7824 */ /* 0x000fe400078e020b */
[----:B------:R-:W-:-:S03]  /*0360*/  IMAD.HI R18, R15, 0x66666667, RZ ;  /* 0x666666670f127827 */ /* 0x000fc600078e02ff */
[----:B------:R1:W-:Y:S02]  /*0370*/  STG.E desc[UR8][R2.64+0x4], R11 ;  /* 0x0000040b02007986 */ /* 0x0003e4000c101908 */
[----:B------:R-:W-:-:S04]  /*0380*/  SHF.R.U32.HI R17, RZ, 0x1f, R18 ;  /* 0x0000001fff117819 */ /* 0x000fc80000011612 */
[----:B------:R-:W-:-:S05]  /*0390*/  LEA.HI.SX32 R18, R18, R17, 0x1e ;  /* 0x0000001112127211 */ /* 0x000fca00078ff2ff */
[C---:B------:R-:W-:Y:S02]  /*03a0*/  IMAD.IADD R13, R18.reuse, 0x1, R13 ;  /* 0x00000001120d7824 */ /* 0x040fe400078e020d */
        /* <DEDUP_REMOVED lines=11> */
[C---:B------:R-:W-:Y:S01]  /*0460*/  IMAD.IADD R19, R21.reuse, 0x1, R4 ;  /* 0x0000000115137824 */ /* 0x040fe200078e0204 */
[C---:B------:R-:W-:Y:S01]  /*0470*/  LEA R4, P1, R24.reuse, UR10, 0x2 ;  /* 0x0000000a18047c11 */ /* 0x040fe2000f8210ff */
[----:B------:R-:W-:Y:S02]  /*0480*/  IMAD R21, R21, -0xa, R10 ;  /* 0xfffffff615157824 */ /* 0x000fe400078e020a */
[----:B------:R-:W-:Y:S01]  /*0490*/  IMAD.HI R22, R19, 0x66666667, RZ ;  /* 0x6666666713167827 */ /* 0x000fe200078e02ff */
[----:B------:R-:W-:Y:S02]  /*04a0*/  LEA.HI.X R5, R24, UR11, R27, 0x2, P1 ;  /* 0x0000000b18057c11 */ /* 0x000fe400088f141b */
[----:B------:R1:W-:Y:S02]  /*04b0*/  STG.E desc[UR8][R2.64+-0x8], R21 ;  /* 0xfffff81502007986 */ /* 0x0003e4000c101908 */
[----:B------:R-:W-:-:S04]  /*04c0*/  SHF.R.U32.HI R25, RZ, 0x1f, R22 ;  /* 0x0000001fff197819 */ /* 0x000fc80000011616 */
[----:B------:R-:W-:-:S05]  /*04d0*/  LEA.HI.SX32 R22, R22, R25, 0x1e ;  /* 0x0000001916167211 */ /* 0x000fca00078ff2ff */
[----:B------:R-:W-:-:S05]  /*04e0*/  IMAD R19, R22, -0xa, R19 ;  /* 0xfffffff616137824 */ /* 0x000fca00078e0213 */
[----:B------:R1:W-:Y:S04]  /*04f0*/  STG.E desc[UR8][R2.64+-0xc], R19 ;  /* 0xfffff41302007986 */ /* 0x0003e8000c101908 */
[----:B0-----:R-:W2:Y:S01]  /*0500*/  LDG.E R9, desc[UR8][R4.64] ;  /* 0x0000000804097981 */ /* 0x001ea2000c1e1900 */
[----:B------:R-:W-:Y:S01]  /*0510*/  VIADD R8, R8, 0x8 ;  /* 0x0000000808087836 */ /* 0x000fe20000000000 */
[----:B------:R-:W-:Y:S01]  /*0520*/  UIADD3 UR4, UPT, UPT, UR4, -0x8, URZ ;  /* 0xfffffff804047890 */ /* 0x000fe2000fffe0ff */
[----:B------:R-:W-:-:S03]  /*0530*/  VIADD R7, R7, 0xfffffff8 ;  /* 0xfffffff807077836 */ /* 0x000fc60000000000 */
[----:B------:R-:W-:Y:S01]  /*0540*/  ISETP.NE.AND P1, PT, R8, RZ, PT ;  /* 0x000000ff0800720c */ /* 0x000fe20003f25270 */
[----:B--2---:R-:W-:-:S04]  /*0550*/  IMAD.IADD R22, R22, 0x1, R9 ;  /* 0x0000000116167824 */ /* 0x004fc800078e0209 */
[----:B------:R-:W-:-:S05]  /*0560*/  IMAD.HI R9, R22, 0x66666667, RZ ;  /* 0x6666666716097827 */ /* 0x000fca00078e02ff */
[----:B------:R-:W-:-:S04]  /*0570*/  SHF.R.U32.HI R10, RZ, 0x1f, R9 ;  /* 0x0000001fff0a7819 */ /* 0x000fc80000011609 */
[----:B------:R-:W-:-:S05]  /*0580*/  LEA.HI.SX32 R9, R9, R10, 0x1e ;  /* 0x0000000a09097211 */ /* 0x000fca00078ff2ff */
[----:B------:R-:W-:-:S05]  /*0590*/  IMAD R17, R9, -0xa, R22 ;  /* 0xfffffff609117824 */ /* 0x000fca00078e0216 */
[----:B------:R1:W-:Y:S01]  /*05a0*/  STG.E desc[UR8][R4.64], R17 ;  /* 0x0000001104007986 */ /* 0x0003e2000c101908 */
[----:B------:R-:W-:Y:S05]  /*05b0*/  @P1 BRA `(.L_x_8) ;  /* 0xfffffff800ec1947 */ /* 0x000fea000383ffff */
.L_x_7:
[----:B------:R-:W-:Y:S05]  /*05c0*/  @!P0 EXIT ;  /* 0x000000000000894d */ /* 0x000fea0003800000 */
[----:B------:R-:W-:Y:S02]  /*05d0*/  ISETP.GE.U32.AND P1, PT, R20, 0x4, PT ;  /* 0x000000041400780c */ /* 0x000fe40003f26070 */
[----:B-1----:R-:W-:-:S04]  /*05e0*/  LOP3.LUT R13, R6, 0x3, RZ, 0xc0, !PT ;  /* 0x00000003060d7812 */ /* 0x002fc800078ec0ff */
[----:B------:R-:W-:-:S07]  /*05f0*/  ISETP.NE.AND P0, PT, R13, RZ, PT ;  /* 0x000000ff0d00720c */ /* 0x000fce0003f05270 */
[----:B------:R-:W-:Y:S06]  /*0600*/  @!P1 BRA `(.L_x_9) ;  /* 0x00000000008c9947 */ /* 0x000fec0003800000 */
[----:B------:R-:W0:Y:S01]  /*0610*/  LDCU.64 UR6, c[0x0][0x380] ;  /* 0x00007000ff0677ac */ /* 0x000e220008000a00 */
[----:B------:R-:W-:Y:S01]  /*0620*/  IADD3 R3, P1, PT, R0, UR4, RZ ;  /* 0x0000000400037c10 */ /* 0x000fe2000ff3e0ff */
[----:B------:R-:W-:-:S06]  /*0630*/  USHF.R.S32.HI UR5, URZ, 0x1f, UR4 ;  /* 0x0000001fff057899 */ /* 0x000fcc0008011404 */
[----:B------:R-:W-:Y:S02]  /*0640*/  LEA.HI.X.SX32 R4, R0, UR5, 0x1, P1 ;  /* 0x0000000500047c11 */ /* 0x000fe400088f0eff */
[----:B0-----:R-:W-:-:S04]  /*0650*/  LEA R2, P1, R3, UR6, 0x2 ;  /* 0x0000000603027c11 */ /* 0x001fc8000f8210ff */
[----:B------:R-:W-:-:S05]  /*0660*/  LEA.HI.X R3, R3, UR7, R4, 0x2, P1 ;  /* 0x0000000703037c11 */ /* 0x000fca00088f1404 */
[----:B------:R-:W2:Y:S04]  /*0670*/  LDG.E R4, desc[UR8][R2.64+-0x4] ;  /* 0xfffffc0802047981 */ /* 0x000ea8000c1e1900 */
[----:B------:R-:W3:Y:S04]  /*0680*/  LDG.E R10, desc[UR8][R2.64+-0x8] ;  /* 0xfffff808020a7981 */ /* 0x000ee8000c1e1900 */
[----:B------:R-:W4:Y:S04]  /*0690*/  LDG.E R12, desc[UR8][R2.64+-0xc] ;  /* 0xfffff408020c7981 */ /* 0x000f28000c1e1900 */
[----:B------:R-:W5:Y:S01]  /*06a0*/  LDG.E R14, desc[UR8][R2.64+-0x10] ;  /* 0xfffff008020e7981 */ /* 0x000f62000c1e1900 */
[----:B------:R-:W-:Y:S01]  /*06b0*/  UIADD3 UR4, UPT, UPT, UR4, -0x4, URZ ;  /* 0xfffffffc04047890 */ /* 0x000fe2000fffe0ff */
        /* <DEDUP_REMOVED lines=22> */
[----:B------:R-:W-:-:S05]  /*0820*/  IMAD R15, R9, -0xa, R14 ;  /* 0xfffffff6090f7824 */ /* 0x000fca00078e020e */
[----:B------:R0:W-:Y:S02]  /*0830*/  STG.E desc[UR8][R2.64+-0x10], R15 ;  /* 0xfffff00f02007986 */ /* 0x0001e4000c101908 */
.L_x_9:
[----:B------:R-:W-:Y:S05]  /*0840*/  @!P0 EXIT ;  /* 0x000000000000894d */ /* 0x000fea0003800000 */
[----:B------:R-:W-:Y:S02]  /*0850*/  ISETP.NE.AND P1, PT, R13, 0x1, PT ;  /* 0x000000010d00780c */ /* 0x000fe40003f25270 */
[----:B------:R-:W-:-:S04]  /*0860*/  LOP3.LUT R6, R6, 0x1, RZ, 0xc0, !PT ;  /* 0x0000000106067812 */ /* 0x000fc800078ec0ff */
[----:B------:R-:W-:-:S07]  /*0870*/  ISETP.NE.U32.AND P0, PT, R6, 0x1, PT ;  /* 0x000000010600780c */ /* 0x000fce0003f05070 */
[----:B------:R-:W-:Y:S06]  /*0880*/  @!P1 BRA `(.L_x_10) ;  /* 0x0000000000549947 */ /* 0x000fec0003800000 */
[----:B------:R-:W1:Y:S01]  /*0890*/  LDCU.64 UR6, c[0x0][0x380] ;  /* 0x00007000ff0677ac */ /* 0x000e620008000a00 */
[----:B0-----:R-:W-:Y:S01]  /*08a0*/  IADD3 R3, P1, PT, R0, UR4, RZ ;  /* 0x0000000400037c10 */ /* 0x001fe2000ff3e0ff */
[----:B------:R-:W-:-:S06]  /*08b0*/  USHF.R.S32.HI UR5, URZ, 0x1f, UR4 ;  /* 0x0000001fff057899 */ /* 0x000fcc0008011404 */
[----:B------:R-:W-:Y:S02]  /*08c0*/  LEA.HI.X.SX32 R4, R0, UR5, 0x1, P1 ;  /* 0x0000000500047c11 */ /* 0x000fe400088f0eff */
[----:B-1----:R-:W-:-:S04]  /*08d0*/  LEA R2, P1, R3, UR6, 0x2 ;  /* 0x0000000603027c11 */ /* 0x002fc8000f8210ff */
[----:B------:R-:W-:-:S05]  /*08e0*/  LEA.HI.X R3, R3, UR7, R4, 0x2, P1 ;  /* 0x0000000703037c11 */ /* 0x000fca00088f1404 */
[----:B------:R-:W2:Y:S04]  /*08f0*/  LDG.E R4, desc[UR8][R2.64+-0x4] ;  /* 0xfffffc0802047981 */ /* 0x000ea8000c1e1900 */
[----:B------:R-:W3:Y:S01]  /*0900*/  LDG.E R8, desc[UR8][R2.64+-0x8] ;  /* 0xfffff80802087981 */ /* 0x000ee2000c1e1900 */
        /* <DEDUP_REMOVED lines=11> */
[----:B------:R-:W-:-:S05]  /*09c0*/  IMAD R7, R9, -0xa, R8 ;  /* 0xfffffff609077824 */ /* 0x000fca00078e0208 */
[----:B------:R1:W-:Y:S02]  /*09d0*/  STG.E desc[UR8][R2.64+-0x8], R7 ;  /* 0xfffff80702007986 */ /* 0x0003e4000c101908 */
.L_x_10:
[----:B------:R-:W-:Y:S05]  /*09e0*/  @P0 EXIT ;  /* 0x000000000000094d */ /* 0x000fea0003800000 */
[----:B------:R-:W2:Y:S01]  /*09f0*/  LDCU.64 UR6, c[0x0][0x380] ;  /* 0x00007000ff0677ac */ /* 0x000ea20008000a00 */
[----:B01----:R-:W-:Y:S01]  /*0a00*/  IADD3 R3, P0, PT, R0, UR4, RZ ;  /* 0x0000000400037c10 */ /* 0x003fe2000ff1e0ff */
[----:B------:R-:W-:-:S06]  /*0a10*/  USHF.R.S32.HI UR5, URZ, 0x1f, UR4 ;  /* 0x0000001fff057899 */ /* 0x000fcc0008011404 */
[----:B------:R-:W-:Y:S02]  /*0a20*/  LEA.HI.X.SX32 R0, R0, UR5, 0x1, P0 ;  /* 0x0000000500007c11 */ /* 0x000fe400080f0eff */
[----:B--2---:R-:W-:-:S04]  /*0a30*/  LEA R2, P0, R3, UR6, 0x2 ;  /* 0x0000000603027c11 */ /* 0x004fc8000f8010ff */
[----:B------:R-:W-:-:S05]  /*0a40*/  LEA.HI.X R3, R3, UR7, R0, 0x2, P0 ;  /* 0x0000000703037c11 */ /* 0x000fca00080f1400 */
[----:B------:R-:W2:Y:S02]  /*0a50*/  LDG.E R0, desc[UR8][R2.64+-0x4] ;  /* 0xfffffc0802007981 */ /* 0x000ea4000c1e1900 */
[----:B--2---:R-:W-:-:S04]  /*0a60*/  IMAD.IADD R0, R0, 0x1, R9 ;  /* 0x0000000100007824 */ /* 0x004fc800078e0209 */
[----:B------:R-:W-:-:S05]  /*0a70*/  IMAD.HI R4, R0, 0x66666667, RZ ;  /* 0x6666666700047827 */ /* 0x000fca00078e02ff */
[----:B------:R-:W-:-:S04]  /*0a80*/  SHF.R.U32.HI R5, RZ, 0x1f, R4 ;  /* 0x0000001fff057819 */ /* 0x000fc80000011604 */
[----:B------:R-:W-:-:S05]  /*0a90*/  LEA.HI.SX32 R5, R4, R5, 0x1e ;  /* 0x0000000504057211 */ /* 0x000fca00078ff2ff */
[----:B------:R-:W-:-:S05]  /*0aa0*/  IMAD R5, R5, -0xa, R0 ;  /* 0xfffffff605057824 */ /* 0x000fca00078e0200 */
[----:B------:R-:W-:Y:S01]  /*0ab0*/  STG.E desc[UR8][R2.64+-0x4], R5 ;  /* 0xfffffc0502007986 */ /* 0x000fe2000c101908 */
[----:B------:R-:W-:Y:S05]  /*0ac0*/  EXIT ;  /* 0x000000000000794d */ /* 0x000fea0003800000 */
.L_x_11:
        /* <DEDUP_REMOVED lines=11> */
.L_x_14:


//--------------------- .text._Z14multiplyDigitsPcS_Pi --------------------------
	.section	.text._Z14multiplyDigitsPcS_Pi,"ax",@progbits
	.align	128
        .global         _Z14multiplyDigitsPcS_Pi
        .type           _Z14multiplyDigitsPcS_Pi,@function
        .size           _Z14multiplyDigitsPcS_Pi,(.L_x_15 - _Z14multiplyDigitsPcS_Pi)
        .other          _Z14multiplyDigitsPcS_Pi,@"STO_CUDA_ENTRY STV_DEFAULT"
_Z14multiplyDigitsPcS_Pi:
.text._Z14multiplyDigitsPcS_Pi:
[----:B------:R-:W-:Y:S01]  /*0000*/  LDC R1, c[0x0][0x37c] ;  /* 0x0000df00ff017b82 */ /* 0x000fe20000000800 */
[----:B------:R-:W0:Y:S01]  /*0010*/  S2R R11, SR_TID.Y ;  /* 0x00000000000b7919 */ /* 0x000e220000002200 */
[----:B------:R-:W0:Y:S06]  /*0020*/  LDCU.128 UR8, c[0x0][0x380] ;  /* 0x00007000ff0877ac */ /* 0x000e2c0008000c00 */
[----:B------:R-:W1:Y:S01]  /*0030*/  LDC.64 R2, c[0x0][0x390] ;  /* 0x0000e400ff027b82 */ /* 0x000e620000000a00 */
[----:B------:R-:W2:Y:S01]  /*0040*/  S2R R0, SR_TID.X ;  /* 0x0000000000007919 */ /* 0x000ea20000002100 */
[----:B------:R-:W3:Y:S01]  /*0050*/  LDCU.64 UR6, c[0x0][0x358] ;  /* 0x00006b00ff0677ac */ /* 0x000ee20008000a00 */
[----:B0-----:R-:W-:-:S02]  /*0060*/  IADD3 R4, P0, PT, R11, UR10, RZ ;  /* 0x0000000a0b047c10 */ /* 0x001fc4000ff1e0ff */
[----:B--2---:R-:W-:Y:S02]  /*0070*/  IADD3 R6, P1, PT, R0, UR8, RZ ;  /* 0x0000000800067c10 */ /* 0x004fe4000ff3e0ff */
[----:B------:R-:W-:Y:S02]  /*0080*/  IADD3.X R5, PT, PT, RZ, UR11, RZ, P0, !PT ;  /* 0x0000000bff057c10 */ /* 0x000fe400087fe4ff */
[----:B------:R-:W-:-:S03]  /*0090*/  IADD3.X R7, PT, PT, RZ, UR9, RZ, P1, !PT ;  /* 0x00000009ff077c10 */ /* 0x000fc60008ffe4ff */
[----:B---3--:R-:W2:Y:S04]  /*00a0*/  LDG.E.S8 R4, desc[UR6][R4.64] ;  /* 0x0000000604047981 */ /* 0x008ea8000c1e1300 */
[----:B------:R-:W3:Y:S01]  /*00b0*/  LDG.E.S8 R6, desc[UR6][R6.64] ;  /* 0x0000000606067981 */ /* 0x000ee2000c1e1300 */
[----:B------:R-:W0:Y:S01]  /*00c0*/  LDCU UR4, c[0x0][0x360] ;  /* 0x00006c00ff0477ac */ /* 0x000e220008000800 */
[----:B------:R-:W-:Y:S01]  /*00d0*/  IMAD.IADD R0, R11, 0x1, R0 ;  /* 0x000000010b007824 */ /* 0x000fe200078e0200 */
[----:B------:R-:W0:Y:S02]  /*00e0*/  LDCU UR5, c[0x0][0x364] ;  /* 0x00006c80ff0577ac */ /* 0x000e240008000800 */
[----:B0-----:R-:W-:-:S06]  /*00f0*/  UIADD3 UR4, UPT, UPT, UR4, UR5, URZ ;  /* 0x0000000504047290 */ /* 0x001fcc000fffe0ff */
[----:B------:R-:W-:-:S04]  /*0100*/  IMAD R11, R11, UR4, R0 ;  /* 0x000000040b0b7c24 */ /* 0x000fc8000f8e0200 */
[----:B-1----:R-:W-:Y:S01]  /*0110*/  IMAD.WIDE.U32 R2, R11, 0x4, R2 ;  /* 0x000000040b027825 */ /* 0x002fe200078e0002 */
[----:B--2---:R-:W-:-:S03]  /*0120*/  IADD3 R0, PT, PT, R4, -0x30, RZ ;  /* 0xffffffd004007810 */ /* 0x004fc60007ffe0ff */
[----:B---3--:R-:W-:-:S04]  /*0130*/  VIADD R9, R6, 0xffffffd0 ;  /* 0xffffffd006097836 */ /* 0x008fc80000000000 */
[----:B------:R-:W-:-:S05]  /*0140*/  IMAD R9, R0, R9, RZ ;  /* 0x0000000900097224 */ /* 0x000fca00078e02ff */
[----:B------:R-:W-:Y:S01]  /*0150*/  STG.E desc[UR6][R2.64+0x4], R9 ;  /* 0x0000040902007986 */ /* 0x000fe2000c101906 */
[----:B------:R-:W-:Y:S05]  /*0160*/  EXIT ;  /* 0x000000000000794d */ /* 0x000fea0003800000 */
.L_x_12:
        /* <DEDUP_REMOVED lines=9> */
.L_x_15:


//--------------------- .nv.shared.reserved.0     --------------------------
	.section	.nv.shared.reserved.0,"aw",@nobits
	.weak		__nv_reservedSMEM_offset_0_alias
	.size		__nv_reservedSMEM_offset_0_alias, 0, 64
	.other		__nv_reservedSMEM_offset_0_alias,@"STO_CUDA_RESERVED_SHARED STV_DEFAULT"
__nv_reservedSMEM_offset_0_alias:
	.zero		0
	.zero		64


//--------------------- .nv.constant0._Z7sumColsPiS_ii --------------------------
	.section	.nv.constant0._Z7sumColsPiS_ii,"a",@progbits
	.sectionflags	@""
	.align	4
.nv.constant0._Z7sumColsPiS_ii:
	.zero		920


//--------------------- .nv.constant0._Z16propagateCarriesPii --------------------------
	.section	.nv.constant0._Z16propagateCarriesPii,"a",@progbits
	.sectionflags	@""
	.align	4
.nv.constant0._Z16propagateCarriesPii:
	.zero		908


//--------------------- .nv.constant0._Z14multiplyDigitsPcS_Pi --------------------------
	.section	.nv.constant0._Z14multiplyDigitsPcS_Pi,"a",@progbits
	.sectionflags	@""
	.align	4
.nv.constant0._Z14multiplyDigitsPcS_Pi:
	.zero		920


//--------------------- SYMBOLS --------------------------

	.type		.nv.reservedSmem.offset0,@object
	.size		.nv.reservedSmem.offset0,0x4
